//
// Generated by NVIDIA NVVM Compiler
//
// Compiler Build ID: CL-36424714
// Cuda compilation tools, release 13.0, V13.0.88
// Based on NVVM 20.0.0
//

.version 9.0
.target sm_100
.address_size 64

	// .globl	_Z10initializePSt4pairIfiEj
.global .align 1 .b8 _ZN34_INTERNAL_3a9df3a7_4_k_cu_7a616ba64cuda3std3__45__cpo5beginE[1];
.global .align 1 .b8 _ZN34_INTERNAL_3a9df3a7_4_k_cu_7a616ba64cuda3std3__45__cpo3endE[1];
.global .align 1 .b8 _ZN34_INTERNAL_3a9df3a7_4_k_cu_7a616ba64cuda3std3__45__cpo6cbeginE[1];
.global .align 1 .b8 _ZN34_INTERNAL_3a9df3a7_4_k_cu_7a616ba64cuda3std3__45__cpo4cendE[1];
.global .align 1 .b8 _ZN34_INTERNAL_3a9df3a7_4_k_cu_7a616ba64cuda3std3__45__cpo6rbeginE[1];
.global .align 1 .b8 _ZN34_INTERNAL_3a9df3a7_4_k_cu_7a616ba64cuda3std3__45__cpo4rendE[1];
.global .align 1 .b8 _ZN34_INTERNAL_3a9df3a7_4_k_cu_7a616ba64cuda3std3__45__cpo7crbeginE[1];
.global .align 1 .b8 _ZN34_INTERNAL_3a9df3a7_4_k_cu_7a616ba64cuda3std3__45__cpo5crendE[1];
.global .align 1 .b8 _ZN34_INTERNAL_3a9df3a7_4_k_cu_7a616ba64cuda3std3__436_GLOBAL__N__3a9df3a7_4_k_cu_7a616ba66ignoreE[1];
.global .align 1 .b8 _ZN34_INTERNAL_3a9df3a7_4_k_cu_7a616ba64cuda3std3__419piecewise_constructE[1];
.global .align 1 .b8 _ZN34_INTERNAL_3a9df3a7_4_k_cu_7a616ba64cuda3std3__48in_placeE[1];
.global .align 1 .b8 _ZN34_INTERNAL_3a9df3a7_4_k_cu_7a616ba64cuda3std3__420unreachable_sentinelE[1];
.global .align 1 .b8 _ZN34_INTERNAL_3a9df3a7_4_k_cu_7a616ba64cuda3std3__47nulloptE[1];
.global .align 1 .b8 _ZN34_INTERNAL_3a9df3a7_4_k_cu_7a616ba64cuda3std3__48unexpectE[1];
.global .align 1 .b8 _ZN34_INTERNAL_3a9df3a7_4_k_cu_7a616ba64cuda3std6ranges3__45__cpo4swapE[1];
.global .align 1 .b8 _ZN34_INTERNAL_3a9df3a7_4_k_cu_7a616ba64cuda3std6ranges3__45__cpo9iter_moveE[1];
.global .align 1 .b8 _ZN34_INTERNAL_3a9df3a7_4_k_cu_7a616ba64cuda3std6ranges3__45__cpo5beginE[1];
.global .align 1 .b8 _ZN34_INTERNAL_3a9df3a7_4_k_cu_7a616ba64cuda3std6ranges3__45__cpo3endE[1];
.global .align 1 .b8 _ZN34_INTERNAL_3a9df3a7_4_k_cu_7a616ba64cuda3std6ranges3__45__cpo6cbeginE[1];
.global .align 1 .b8 _ZN34_INTERNAL_3a9df3a7_4_k_cu_7a616ba64cuda3std6ranges3__45__cpo4cendE[1];
.global .align 1 .b8 _ZN34_INTERNAL_3a9df3a7_4_k_cu_7a616ba64cuda3std6ranges3__45__cpo7advanceE[1];
.global .align 1 .b8 _ZN34_INTERNAL_3a9df3a7_4_k_cu_7a616ba64cuda3std6ranges3__45__cpo9iter_swapE[1];
.global .align 1 .b8 _ZN34_INTERNAL_3a9df3a7_4_k_cu_7a616ba64cuda3std6ranges3__45__cpo4nextE[1];
.global .align 1 .b8 _ZN34_INTERNAL_3a9df3a7_4_k_cu_7a616ba64cuda3std6ranges3__45__cpo4prevE[1];
.global .align 1 .b8 _ZN34_INTERNAL_3a9df3a7_4_k_cu_7a616ba64cuda3std6ranges3__45__cpo4dataE[1];
.global .align 1 .b8 _ZN34_INTERNAL_3a9df3a7_4_k_cu_7a616ba64cuda3std6ranges3__45__cpo5cdataE[1];
.global .align 1 .b8 _ZN34_INTERNAL_3a9df3a7_4_k_cu_7a616ba64cuda3std6ranges3__45__cpo4sizeE[1];
.global .align 1 .b8 _ZN34_INTERNAL_3a9df3a7_4_k_cu_7a616ba64cuda3std6ranges3__45__cpo5ssizeE[1];
.global .align 1 .b8 _ZN34_INTERNAL_3a9df3a7_4_k_cu_7a616ba64cuda3std6ranges3__45__cpo8distanceE[1];
.global .align 1 .b8 _ZN34_INTERNAL_3a9df3a7_4_k_cu_7a616ba66thrust24THRUST_300001_SM_1000_NS8cuda_cub3parE[1];
.global .align 1 .b8 _ZN34_INTERNAL_3a9df3a7_4_k_cu_7a616ba66thrust24THRUST_300001_SM_1000_NS8cuda_cub10par_nosyncE[1];
.global .align 1 .b8 _ZN34_INTERNAL_3a9df3a7_4_k_cu_7a616ba66thrust24THRUST_300001_SM_1000_NS6system6detail10sequential3seqE[1];
.global .align 1 .b8 _ZN34_INTERNAL_3a9df3a7_4_k_cu_7a616ba66thrust24THRUST_300001_SM_1000_NS6system3cpp3parE[1];
.global .align 1 .b8 _ZN34_INTERNAL_3a9df3a7_4_k_cu_7a616ba66thrust24THRUST_300001_SM_1000_NS12placeholders2_1E[1];
.global .align 1 .b8 _ZN34_INTERNAL_3a9df3a7_4_k_cu_7a616ba66thrust24THRUST_300001_SM_1000_NS12placeholders2_2E[1];
.global .align 1 .b8 _ZN34_INTERNAL_3a9df3a7_4_k_cu_7a616ba66thrust24THRUST_300001_SM_1000_NS12placeholders2_3E[1];
.global .align 1 .b8 _ZN34_INTERNAL_3a9df3a7_4_k_cu_7a616ba66thrust24THRUST_300001_SM_1000_NS12placeholders2_4E[1];
.global .align 1 .b8 _ZN34_INTERNAL_3a9df3a7_4_k_cu_7a616ba66thrust24THRUST_300001_SM_1000_NS12placeholders2_5E[1];
.global .align 1 .b8 _ZN34_INTERNAL_3a9df3a7_4_k_cu_7a616ba66thrust24THRUST_300001_SM_1000_NS12placeholders2_6E[1];
.global .align 1 .b8 _ZN34_INTERNAL_3a9df3a7_4_k_cu_7a616ba66thrust24THRUST_300001_SM_1000_NS12placeholders2_7E[1];
.global .align 1 .b8 _ZN34_INTERNAL_3a9df3a7_4_k_cu_7a616ba66thrust24THRUST_300001_SM_1000_NS12placeholders2_8E[1];
.global .align 1 .b8 _ZN34_INTERNAL_3a9df3a7_4_k_cu_7a616ba66thrust24THRUST_300001_SM_1000_NS12placeholders2_9E[1];
.global .align 1 .b8 _ZN34_INTERNAL_3a9df3a7_4_k_cu_7a616ba66thrust24THRUST_300001_SM_1000_NS12placeholders3_10E[1];
.global .align 1 .b8 _ZN34_INTERNAL_3a9df3a7_4_k_cu_7a616ba66thrust24THRUST_300001_SM_1000_NS3seqE[1];
.global .align 1 .b8 _ZN34_INTERNAL_3a9df3a7_4_k_cu_7a616ba66thrust24THRUST_300001_SM_1000_NS6deviceE[1];

.visible .entry _Z10initializePSt4pairIfiEj(
	.param .u64 .ptr .align 1 _Z10initializePSt4pairIfiEj_param_0,
	.param .u32 _Z10initializePSt4pairIfiEj_param_1
)
{
	.reg .pred 	%p<2>;
	.reg .b32 	%r<7>;
	.reg .b64 	%rd<5>;

	ld.param.u64 	%rd2, [_Z10initializePSt4pairIfiEj_param_0];
	ld.param.u32 	%r2, [_Z10initializePSt4pairIfiEj_param_1];
	cvta.to.global.u64 	%rd3, %rd2;
	mov.u32 	%r3, %ctaid.x;
	mov.u32 	%r4, %ntid.x;
	mov.u32 	%r5, %tid.x;
	mad.lo.s32 	%r1, %r3, %r4, %r5;
	setp.ge.u32 	%p1, %r1, %r2;
	mul.wide.u32 	%rd4, %r1, 8;
	add.s64 	%rd1, %rd3, %rd4;
	@%p1 bra 	$L__BB0_2;
	mov.b32 	%r6, 0;
	st.global.u32 	[%rd1], %r6;
$L__BB0_2:
	st.global.u32 	[%rd1+4], %r1;
	ret;

}
	// .globl	_Z8add_timePSt4pairIfiEjPiii
.visible .entry _Z8add_timePSt4pairIfiEjPiii(
	.param .u64 .ptr .align 1 _Z8add_timePSt4pairIfiEjPiii_param_0,
	.param .u32 _Z8add_timePSt4pairIfiEjPiii_param_1,
	.param .u64 .ptr .align 1 _Z8add_timePSt4pairIfiEjPiii_param_2,
	.param .u32 _Z8add_timePSt4pairIfiEjPiii_param_3,
	.param .u32 _Z8add_timePSt4pairIfiEjPiii_param_4
)
{
	.reg .pred 	%p<2>;
	.reg .b32 	%r<11>;
	.reg .b32 	%f<7>;
	.reg .b64 	%rd<9>;

	ld.param.u64 	%rd1, [_Z8add_timePSt4pairIfiEjPiii_param_0];
	ld.param.u32 	%r2, [_Z8add_timePSt4pairIfiEjPiii_param_1];
	ld.param.u64 	%rd2, [_Z8add_timePSt4pairIfiEjPiii_param_2];
	ld.param.u32 	%r3, [_Z8add_timePSt4pairIfiEjPiii_param_3];
	ld.param.u32 	%r4, [_Z8add_timePSt4pairIfiEjPiii_param_4];
	mov.u32 	%r5, %ctaid.x;
	mov.u32 	%r6, %ntid.x;
	mov.u32 	%r7, %tid.x;
	mad.lo.s32 	%r1, %r5, %r6, %r7;
	setp.ge.u32 	%p1, %r1, %r2;
	@%p1 bra 	$L__BB1_2;
	cvta.to.global.u64 	%rd3, %rd1;
	cvta.to.global.u64 	%rd4, %rd2;
	cvt.rn.f32.s32 	%f1, %r4;
	mul.f32 	%f2, %f1, 0f42700000;
	mul.wide.u32 	%rd5, %r1, 8;
	add.s64 	%rd6, %rd3, %rd5;
	ld.global.u32 	%r8, [%rd6+4];
	mad.lo.s32 	%r9, %r3, %r2, %r8;
	mul.wide.u32 	%rd7, %r9, 4;
	add.s64 	%rd8, %rd4, %rd7;
	ld.global.u32 	%r10, [%rd8];
	cvt.rn.f32.s32 	%f3, %r10;
	div.rn.f32 	%f4, %f2, %f3;
	ld.global.f32 	%f5, [%rd6];
	add.f32 	%f6, %f5, %f4;
	st.global.f32 	[%rd6], %f6;
$L__BB1_2:
	ret;

}
	// .globl	_Z5queuePSt4pairIfiEji
.visible .entry _Z5queuePSt4pairIfiEji(
	.param .u64 .ptr .align 1 _Z5queuePSt4pairIfiEji_param_0,
	.param .u32 _Z5queuePSt4pairIfiEji_param_1,
	.param .u32 _Z5queuePSt4pairIfiEji_param_2
)
{
	.reg .pred 	%p<5>;
	.reg .b32 	%r<11>;
	.reg .b32 	%f<14>;
	.reg .b64 	%rd<7>;

	ld.param.u64 	%rd4, [_Z5queuePSt4pairIfiEji_param_0];
	ld.param.u32 	%r6, [_Z5queuePSt4pairIfiEji_param_1];
	ld.param.u32 	%r7, [_Z5queuePSt4pairIfiEji_param_2];
	cvta.to.global.u64 	%rd1, %rd4;
	cvt.rn.f32.u32 	%f7, %r6;
	mov.u32 	%r1, %ntid.x;
	cvt.rn.f32.u32 	%f8, %r1;
	div.rn.f32 	%f9, %f7, %f8;
	cvt.rpi.f32.f32 	%f1, %f9;
	setp.leu.f32 	%p1, %f1, 0f00000000;
	@%p1 bra 	$L__BB2_6;
	mov.u32 	%r2, %tid.x;
	cvt.rn.f32.s32 	%f2, %r7;
	mov.b32 	%r10, 0;
$L__BB2_2:
	mov.u32 	%r3, %r10;
	add.s32 	%r10, %r3, 1;
	mad.lo.s32 	%r9, %r3, %r1, %r2;
	add.s32 	%r5, %r9, %r1;
	setp.ge.u32 	%p2, %r5, %r6;
	mul.wide.u32 	%rd5, %r9, 8;
	add.s64 	%rd2, %rd1, %rd5;
	ld.global.f32 	%f13, [%rd2];
	@%p2 bra 	$L__BB2_5;
	mul.wide.u32 	%rd6, %r5, 8;
	add.s64 	%rd3, %rd1, %rd6;
	ld.global.f32 	%f10, [%rd3];
	add.f32 	%f4, %f13, %f2;
	setp.geu.f32 	%p3, %f10, %f4;
	@%p3 bra 	$L__BB2_5;
	st.global.f32 	[%rd3], %f4;
	ld.global.f32 	%f13, [%rd2];
$L__BB2_5:
	add.f32 	%f11, %f13, %f2;
	st.global.f32 	[%rd2], %f11;
	cvt.rn.f32.u32 	%f12, %r10;
	setp.gt.f32 	%p4, %f1, %f12;
	@%p4 bra 	$L__BB2_2;
$L__BB2_6:
	ret;

}
	// .globl	_ZN3cub18CUB_300001_SM_10006detail11EmptyKernelIvEEvv
.visible .entry _ZN3cub18CUB_300001_SM_10006detail11EmptyKernelIvEEvv()
{


	ret;

}


// ===== COMPILED SASS (sm_100) =====

	.target	sm_100

	.elftype	@"ET_EXEC"


//--------------------- .note.nv.tkinfo           --------------------------
	.section	.note.nv.tkinfo,"",@"SHT_NOTE"
	.sectionflags	@"SHF_NOTE_NV_TKINFO"
	.tkinfo
        /*0018*/ 	.word	0x00000002
        /*0030*/ 	.string	""
        /*0030*/ 	.string	"ptxas"
        /*0030*/ 	.string	"Cuda compilation tools, release 13.0, V13.0.88"
        /*0030*/ 	.string	"Build cuda_13.0.r13.0/compiler.36424714_0"
        /*0030*/ 	.string	"-arch sm_100 -m 64 "



//--------------------- .note.nv.cuinfo           --------------------------
	.section	.note.nv.cuinfo,"",@"SHT_NOTE"
	.sectionflags	@"SHF_NOTE_NV_CUINFO"
        /*0018*/ 	.short	0x0002
        /*001a*/ 	.short	0x0064
        /*001c*/ 	.short	0x0082
	.zero		2


//--------------------- .nv.info                  --------------------------
	.section	.nv.info,"",@"SHT_CUDA_INFO"
	.align	4


	//----- nvinfo : EIATTR_REGCOUNT
	.align		4
        /*0000*/ 	.byte	0x04, 0x2f
        /*0002*/ 	.short	(.L_46 - .L_45)
	.align		4
.L_45:
        /*0004*/ 	.word	index@(_Z10initializePSt4pairIfiEj)
        /*0008*/ 	.word	0x00000008


	//----- nvinfo : EIATTR_FRAME_SIZE
	.align		4
.L_46:
        /*000c*/ 	.byte	0x04, 0x11
        /*000e*/ 	.short	(.L_48 - .L_47)
	.align		4
.L_47:
        /*0010*/ 	.word	index@(_Z10initializePSt4pairIfiEj)
        /*0014*/ 	.word	0x00000000


	//----- nvinfo : EIATTR_REGCOUNT
	.align		4
.L_48:
        /*0018*/ 	.byte	0x04, 0x2f
        /*001a*/ 	.short	(.L_50 - .L_49)
	.align		4
.L_49:
        /*001c*/ 	.word	index@(_Z8add_timePSt4pairIfiEjPiii)
        /*0020*/ 	.word	0x00000010


	//----- nvinfo : EIATTR_FRAME_SIZE
	.align		4
.L_50:
        /*0024*/ 	.byte	0x04, 0x11
        /*0026*/ 	.short	(.L_52 - .L_51)
	.align		4
.L_51:
        /*0028*/ 	.word	index@($__internal_1_$__cuda_sm3x_div_rn_noftz_f32_slowpath)
        /*002c*/ 	.word	0x00000000


	//----- nvinfo : EIATTR_FRAME_SIZE
	.align		4
.L_52:
        /*0030*/ 	.byte	0x04, 0x11
        /*0032*/ 	.short	(.L_54 - .L_53)
	.align		4
.L_53:
        /*0034*/ 	.word	index@(_Z8add_timePSt4pairIfiEjPiii)
        /*0038*/ 	.word	0x00000000


	//----- nvinfo : EIATTR_REGCOUNT
	.align		4
.L_54:
        /*003c*/ 	.byte	0x04, 0x2f
        /*003e*/ 	.short	(.L_56 - .L_55)
	.align		4
.L_55:
        /*0040*/ 	.word	index@(_Z5queuePSt4pairIfiEji)
        /*0044*/ 	.word	0x00000012


	//----- nvinfo : EIATTR_FRAME_SIZE
	.align		4
.L_56:
        /*0048*/ 	.byte	0x04, 0x11
        /*004a*/ 	.short	(.L_58 - .L_57)
	.align		4
.L_57:
        /*004c*/ 	.word	index@($__internal_0_$__cuda_sm3x_div_rn_noftz_f32_slowpath)
        /*0050*/ 	.word	0x00000000


	//----- nvinfo : EIATTR_FRAME_SIZE
	.align		4
.L_58:
        /*0054*/ 	.byte	0x04, 0x11
        /*0056*/ 	.short	(.L_60 - .L_59)
	.align		4
.L_59:
        /*0058*/ 	.word	index@(_Z5queuePSt4pairIfiEji)
        /*005c*/ 	.word	0x00000000


	//----- nvinfo : EIATTR_REGCOUNT
	.align		4
.L_60:
        /*0060*/ 	.byte	0x04, 0x2f
        /*0062*/ 	.short	(.L_62 - .L_61)
	.align		4
.L_61:
        /*0064*/ 	.word	index@(_ZN3cub18CUB_300001_SM_10006detail11EmptyKernelIvEEvv)
        /*0068*/ 	.word	0x00000004


	//----- nvinfo : EIATTR_FRAME_SIZE
	.align		4
.L_62:
        /*006c*/ 	.byte	0x04, 0x11
        /*006e*/ 	.short	(.L_64 - .L_63)
	.align		4
.L_63:
        /*0070*/ 	.word	index@(_ZN3cub18CUB_300001_SM_10006detail11EmptyKernelIvEEvv)
        /*0074*/ 	.word	0x00000000


	//----- nvinfo : EIATTR_MIN_STACK_SIZE
	.align		4
.L_64:
        /*0078*/ 	.byte	0x04, 0x12
        /*007a*/ 	.short	(.L_66 - .L_65)
	.align		4
.L_65:
        /*007c*/ 	.word	index@(_ZN3cub18CUB_300001_SM_10006detail11EmptyKernelIvEEvv)
        /*0080*/ 	.word	0x00000000


	//----- nvinfo : EIATTR_MIN_STACK_SIZE
	.align		4
.L_66:
        /*0084*/ 	.byte	0x04, 0x12
        /*0086*/ 	.short	(.L_68 - .L_67)
	.align		4
.L_67:
        /*0088*/ 	.word	index@(_Z5queuePSt4pairIfiEji)
        /*008c*/ 	.word	0x00000000


	//----- nvinfo : EIATTR_MIN_STACK_SIZE
	.align		4
.L_68:
        /*0090*/ 	.byte	0x04, 0x12
        /*0092*/ 	.short	(.L_70 - .L_69)
	.align		4
.L_69:
        /*0094*/ 	.word	index@(_Z8add_timePSt4pairIfiEjPiii)
        /*0098*/ 	.word	0x00000000


	//----- nvinfo : EIATTR_MIN_STACK_SIZE
	.align		4
.L_70:
        /*009c*/ 	.byte	0x04, 0x12
        /*009e*/ 	.short	(.L_72 - .L_71)
	.align		4
.L_71:
        /*00a0*/ 	.word	index@(_Z10initializePSt4pairIfiEj)
        /*00a4*/ 	.word	0x00000000
.L_72:


//--------------------- .nv.compat                --------------------------
	.section	.nv.compat,"",@"SHT_CUDA_COMPAT_INFO"
	.align	4
        /*0000*/ 	.byte	0x02, 0x09, 0x00, 0x00, 0x02, 0x02, 0x01, 0x00, 0x02, 0x05, 0x05, 0x00, 0x03, 0x07, 0x01, 0x01
        /*0010*/ 	.byte	0x02, 0x03, 0x00, 0x00, 0x02, 0x06, 0x01, 0x00, 0x04, 0x0b, 0x08, 0x00, 0x01, 0x00, 0x00, 0x00
        /*0020*/ 	.byte	0x00, 0x00, 0x00, 0x00


//--------------------- .nv.info._ZN3cub18CUB_300001_SM_10006detail11EmptyKernelIvEEvv --------------------------
	.section	.nv.info._ZN3cub18CUB_300001_SM_10006detail11EmptyKernelIvEEvv,"",@"SHT_CUDA_INFO"
	.sectionflags	@""
	.align	4


	//----- nvinfo : EIATTR_CUDA_API_VERSION
	.align		4
        /*0000*/ 	.byte	0x04, 0x37
        /*0002*/ 	.short	(.L_74 - .L_73)
.L_73:
        /*0004*/ 	.word	0x00000082


	//----- nvinfo : EIATTR_SPARSE_MMA_MASK
	.align		4
.L_74:
        /*0008*/ 	.byte	0x03, 0x50
        /*000a*/ 	.short	0x0000


	//----- nvinfo : EIATTR_MAXREG_COUNT
	.align		4
        /*000c*/ 	.byte	0x03, 0x1b
        /*000e*/ 	.short	0x00ff


	//----- nvinfo : EIATTR_MERCURY_ISA_VERSION
	.align		4
        /*0010*/ 	.byte	0x03, 0x5f
        /*0012*/ 	.short	0x0101


	//----- nvinfo : EIATTR_VRC_CTA_INIT_COUNT
	.align		4
        /*0014*/ 	.byte	0x02, 0x4a
	.zero		1
	.zero		1


	//----- nvinfo : EIATTR_EXIT_INSTR_OFFSETS
	.align		4
        /*0018*/ 	.byte	0x04, 0x1c
        /*001a*/ 	.short	(.L_76 - .L_75)


	//   ....[0]....
.L_75:
        /*001c*/ 	.word	0x00000010


	//----- nvinfo : EIATTR_SW_WAR
	.align		4
.L_76:
        /*0020*/ 	.byte	0x04, 0x36
        /*0022*/ 	.short	(.L_78 - .L_77)
.L_77:
        /*0024*/ 	.word	0x00000008
.L_78:


//--------------------- .nv.info._Z5queuePSt4pairIfiEji --------------------------
	.section	.nv.info._Z5queuePSt4pairIfiEji,"",@"SHT_CUDA_INFO"
	.sectionflags	@""
	.align	4


	//----- nvinfo : EIATTR_CUDA_API_VERSION
	.align		4
        /*0000*/ 	.byte	0x04, 0x37
        /*0002*/ 	.short	(.L_80 - .L_79)
.L_79:
        /*0004*/ 	.word	0x00000082


	//----- nvinfo : EIATTR_KPARAM_INFO
	.align		4
.L_80:
        /*0008*/ 	.byte	0x04, 0x17
        /*000a*/ 	.short	(.L_82 - .L_81)
.L_81:
        /*000c*/ 	.word	0x00000000
        /*0010*/ 	.short	0x0002
        /*0012*/ 	.short	0x000c
        /*0014*/ 	.byte	0x00, 0xf0, 0x11, 0x00


	//----- nvinfo : EIATTR_KPARAM_INFO
	.align		4
.L_82:
        /*0018*/ 	.byte	0x04, 0x17
        /*001a*/ 	.short	(.L_84 - .L_83)
.L_83:
        /*001c*/ 	.word	0x00000000
        /*0020*/ 	.short	0x0001
        /*0022*/ 	.short	0x0008
        /*0024*/ 	.byte	0x00, 0xf0, 0x11, 0x00


	//----- nvinfo : EIATTR_KPARAM_INFO
	.align		4
.L_84:
        /*0028*/ 	.byte	0x04, 0x17
        /*002a*/ 	.short	(.L_86 - .L_85)
.L_85:
        /*002c*/ 	.word	0x00000000
        /*0030*/ 	.short	0x0000
        /*0032*/ 	.short	0x0000
        /*0034*/ 	.byte	0x00, 0xf5, 0x21, 0x00


	//----- nvinfo : EIATTR_SPARSE_MMA_MASK
	.align		4
.L_86:
        /*0038*/ 	.byte	0x03, 0x50
        /*003a*/ 	.short	0x0000


	//----- nvinfo : EIATTR_MAXREG_COUNT
	.align		4
        /*003c*/ 	.byte	0x03, 0x1b
        /*003e*/ 	.short	0x00ff


	//----- nvinfo : EIATTR_MERCURY_ISA_VERSION
	.align		4
        /*0040*/ 	.byte	0x03, 0x5f
        /*0042*/ 	.short	0x0101


	//----- nvinfo : EIATTR_VRC_CTA_INIT_COUNT
	.align		4
        /*0044*/ 	.byte	0x02, 0x4a
	.zero		1
	.zero		1


	//----- nvinfo : EIATTR_EXIT_INSTR_OFFSETS
	.align		4
        /*0048*/ 	.byte	0x04, 0x1c
        /*004a*/ 	.short	(.L_88 - .L_87)


	//   ....[0]....
.L_87:
        /*004c*/ 	.word	0x00000120


	//   ....[1]....
        /*0050*/ 	.word	0x000002f0


	//----- nvinfo : EIATTR_CRS_STACK_SIZE
	.align		4
.L_88:
        /*0054*/ 	.byte	0x04, 0x1e
        /*0056*/ 	.short	(.L_90 - .L_89)
.L_89:
        /*0058*/ 	.word	0x00000000


	//----- nvinfo : EIATTR_CBANK_PARAM_SIZE
	.align		4
.L_90:
        /*005c*/ 	.byte	0x03, 0x19
        /*005e*/ 	.short	0x0010


	//----- nvinfo : EIATTR_PARAM_CBANK
	.align		4
        /*0060*/ 	.byte	0x04, 0x0a
        /*0062*/ 	.short	(.L_92 - .L_91)
	.align		4
.L_91:
        /*0064*/ 	.word	index@(.nv.constant0._Z5queuePSt4pairIfiEji)
        /*0068*/ 	.short	0x0380
        /*006a*/ 	.short	0x0010


	//----- nvinfo : EIATTR_SW_WAR
	.align		4
.L_92:
        /*006c*/ 	.byte	0x04, 0x36
        /*006e*/ 	.short	(.L_94 - .L_93)
.L_93:
        /*0070*/ 	.word	0x00000008
.L_94:


//--------------------- .nv.info._Z8add_timePSt4pairIfiEjPiii --------------------------
	.section	.nv.info._Z8add_timePSt4pairIfiEjPiii,"",@"SHT_CUDA_INFO"
	.sectionflags	@""
	.align	4


	//----- nvinfo : EIATTR_CUDA_API_VERSION
	.align		4
        /*0000*/ 	.byte	0x04, 0x37
        /*0002*/ 	.short	(.L_96 - .L_95)
.L_95:
        /*0004*/ 	.word	0x00000082


	//----- nvinfo : EIATTR_KPARAM_INFO
	.align		4
.L_96:
        /*0008*/ 	.byte	0x04, 0x17
        /*000a*/ 	.short	(.L_98 - .L_97)
.L_97:
        /*000c*/ 	.word	0x00000000
        /*0010*/ 	.short	0x0004
        /*0012*/ 	.short	0x001c
        /*0014*/ 	.byte	0x00, 0xf0, 0x11, 0x00


	//----- nvinfo : EIATTR_KPARAM_INFO
	.align		4
.L_98:
        /*0018*/ 	.byte	0x04, 0x17
        /*001a*/ 	.short	(.L_100 - .L_99)
.L_99:
        /*001c*/ 	.word	0x00000000
        /*0020*/ 	.short	0x0003
        /*0022*/ 	.short	0x0018
        /*0024*/ 	.byte	0x00, 0xf0, 0x11, 0x00


	//----- nvinfo : EIATTR_KPARAM_INFO
	.align		4
.L_100:
        /*0028*/ 	.byte	0x04, 0x17
        /*002a*/ 	.short	(.L_102 - .L_101)
.L_101:
        /*002c*/ 	.word	0x00000000
        /*0030*/ 	.short	0x0002
        /*0032*/ 	.short	0x0010
        /*0034*/ 	.byte	0x00, 0xf5, 0x21, 0x00


	//----- nvinfo : EIATTR_KPARAM_INFO
	.align		4
.L_102:
        /*0038*/ 	.byte	0x04, 0x17
        /*003a*/ 	.short	(.L_104 - .L_103)
.L_103:
        /*003c*/ 	.word	0x00000000
        /*0040*/ 	.short	0x0001
        /*0042*/ 	.short	0x0008
        /*0044*/ 	.byte	0x00, 0xf0, 0x11, 0x00


	//----- nvinfo : EIATTR_KPARAM_INFO
	.align		4
.L_104:
        /*0048*/ 	.byte	0x04, 0x17
        /*004a*/ 	.short	(.L_106 - .L_105)
.L_105:
        /*004c*/ 	.word	0x00000000
        /*0050*/ 	.short	0x0000
        /*0052*/ 	.short	0x0000
        /*0054*/ 	.byte	0x00, 0xf5, 0x21, 0x00


	//----- nvinfo : EIATTR_SPARSE_MMA_MASK
	.align		4
.L_106:
        /*0058*/ 	.byte	0x03, 0x50
        /*005a*/ 	.short	0x0000


	//----- nvinfo : EIATTR_MAXREG_COUNT
	.align		4
        /*005c*/ 	.byte	0x03, 0x1b
        /*005e*/ 	.short	0x00ff


	//----- nvinfo : EIATTR_MERCURY_ISA_VERSION
	.align		4
        /*0060*/ 	.byte	0x03, 0x5f
        /*0062*/ 	.short	0x0101


	//----- nvinfo : EIATTR_VRC_CTA_INIT_COUNT
	.align		4
        /*0064*/ 	.byte	0x02, 0x4a
	.zero		1
	.zero		1


	//----- nvinfo : EIATTR_EXIT_INSTR_OFFSETS
	.align		4
        /*0068*/ 	.byte	0x04, 0x1c
        /*006a*/ 	.short	(.L_108 - .L_107)


	//   ....[0]....
.L_107:
        /*006c*/ 	.word	0x00000070


	//   ....[1]....
        /*0070*/ 	.word	0x00000240


	//----- nvinfo : EIATTR_CRS_STACK_SIZE
	.align		4
.L_108:
        /*0074*/ 	.byte	0x04, 0x1e
        /*0076*/ 	.short	(.L_110 - .L_109)
.L_109:
        /*0078*/ 	.word	0x00000000


	//----- nvinfo : EIATTR_CBANK_PARAM_SIZE
	.align		4
.L_110:
        /*007c*/ 	.byte	0x03, 0x19
        /*007e*/ 	.short	0x0020


	//----- nvinfo : EIATTR_PARAM_CBANK
	.align		4
        /*0080*/ 	.byte	0x04, 0x0a
        /*0082*/ 	.short	(.L_112 - .L_111)
	.align		4
.L_111:
        /*0084*/ 	.word	index@(.nv.constant0._Z8add_timePSt4pairIfiEjPiii)
        /*0088*/ 	.short	0x0380
        /*008a*/ 	.short	0x0020


	//----- nvinfo : EIATTR_SW_WAR
	.align		4
.L_112:
        /*008c*/ 	.byte	0x04, 0x36
        /*008e*/ 	.short	(.L_114 - .L_113)
.L_113:
        /*0090*/ 	.word	0x00000008
.L_114:


//--------------------- .nv.info._Z10initializePSt4pairIfiEj --------------------------
	.section	.nv.info._Z10initializePSt4pairIfiEj,"",@"SHT_CUDA_INFO"
	.sectionflags	@""
	.align	4


	//----- nvinfo : EIATTR_CUDA_API_VERSION
	.align		4
        /*0000*/ 	.byte	0x04, 0x37
        /*0002*/ 	.short	(.L_116 - .L_115)
.L_115:
        /*0004*/ 	.word	0x00000082


	//----- nvinfo : EIATTR_KPARAM_INFO
	.align		4
.L_116:
        /*0008*/ 	.byte	0x04, 0x17
        /*000a*/ 	.short	(.L_118 - .L_117)
.L_117:
        /*000c*/ 	.word	0x00000000
        /*0010*/ 	.short	0x0001
        /*0012*/ 	.short	0x0008
        /*0014*/ 	.byte	0x00, 0xf0, 0x11, 0x00


	//----- nvinfo : EIATTR_KPARAM_INFO
	.align		4
.L_118:
        /*0018*/ 	.byte	0x04, 0x17
        /*001a*/ 	.short	(.L_120 - .L_119)
.L_119:
        /*001c*/ 	.word	0x00000000
        /*0020*/ 	.short	0x0000
        /*0022*/ 	.short	0x0000
        /*0024*/ 	.byte	0x00, 0xf5, 0x21, 0x00


	//----- nvinfo : EIATTR_SPARSE_MMA_MASK
	.align		4
.L_120:
        /*0028*/ 	.byte	0x03, 0x50
        /*002a*/ 	.short	0x0000


	//----- nvinfo : EIATTR_MAXREG_COUNT
	.align		4
        /*002c*/ 	.byte	0x03, 0x1b
        /*002e*/ 	.short	0x00ff


	//----- nvinfo : EIATTR_MERCURY_ISA_VERSION
	.align		4
        /*0030*/ 	.byte	0x03, 0x5f
        /*0032*/ 	.short	0x0101


	//----- nvinfo : EIATTR_VRC_CTA_INIT_COUNT
	.align		4
        /*0034*/ 	.byte	0x02, 0x4a
	.zero		1
	.zero		1


	//----- nvinfo : EIATTR_EXIT_INSTR_OFFSETS
	.align		4
        /*0038*/ 	.byte	0x04, 0x1c
        /*003a*/ 	.short	(.L_122 - .L_121)


	//   ....[0]....
.L_121:
        /*003c*/ 	.word	0x000000c0


	//----- nvinfo : EIATTR_CBANK_PARAM_SIZE
	.align		4
.L_122:
        /*0040*/ 	.byte	0x03, 0x19
        /*0042*/ 	.short	0x000c


	//----- nvinfo : EIATTR_PARAM_CBANK
	.align		4
        /*0044*/ 	.byte	0x04, 0x0a
        /*0046*/ 	.short	(.L_124 - .L_123)
	.align		4
.L_123:
        /*0048*/ 	.word	index@(.nv.constant0._Z10initializePSt4pairIfiEj)
        /*004c*/ 	.short	0x0380
        /*004e*/ 	.short	0x000c


	//----- nvinfo : EIATTR_SW_WAR
	.align		4
.L_124:
        /*0050*/ 	.byte	0x04, 0x36
        /*0052*/ 	.short	(.L_126 - .L_125)
.L_125:
        /*0054*/ 	.word	0x00000008
.L_126:


//--------------------- .nv.callgraph             --------------------------
	.section	.nv.callgraph,"",@"SHT_CUDA_CALLGRAPH"
	.align	4
	.sectionentsize	8
	.align		4
        /*0000*/ 	.word	0x00000000
	.align		4
        /*0004*/ 	.word	0xffffffff
	.align		4
        /*0008*/ 	.word	0x00000000
	.align		4
        /*000c*/ 	.word	0xfffffffe
	.align		4
        /*0010*/ 	.word	0x00000000
	.align		4
        /*0014*/ 	.word	0xfffffffd
	.align		4
        /*0018*/ 	.word	0x00000000
	.align		4
        /*001c*/ 	.word	0xfffffffc


//--------------------- .nv.constant4             --------------------------
	.section	.nv.constant4,"a",@progbits
	.align	8
	.align		8
.nv.constant4:
        /*0000*/ 	.dword	_ZN34_INTERNAL_3a9df3a7_4_k_cu_7a616ba64cuda3std3__45__cpo5beginE
	.align		8
        /*0008*/ 	.dword	_ZN34_INTERNAL_3a9df3a7_4_k_cu_7a616ba64cuda3std3__45__cpo3endE
	.align		8
        /*0010*/ 	.dword	_ZN34_INTERNAL_3a9df3a7_4_k_cu_7a616ba64cuda3std3__45__cpo6cbeginE
	.align		8
        /*0018*/ 	.dword	_ZN34_INTERNAL_3a9df3a7_4_k_cu_7a616ba64cuda3std3__45__cpo4cendE
	.align		8
        /*0020*/ 	.dword	_ZN34_INTERNAL_3a9df3a7_4_k_cu_7a616ba64cuda3std3__45__cpo6rbeginE
	.align		8
        /*0028*/ 	.dword	_ZN34_INTERNAL_3a9df3a7_4_k_cu_7a616ba64cuda3std3__45__cpo4rendE
	.align		8
        /*0030*/ 	.dword	_ZN34_INTERNAL_3a9df3a7_4_k_cu_7a616ba64cuda3std3__45__cpo7crbeginE
	.align		8
        /*0038*/ 	.dword	_ZN34_INTERNAL_3a9df3a7_4_k_cu_7a616ba64cuda3std3__45__cpo5crendE
	.align		8
        /*0040*/ 	.dword	_ZN34_INTERNAL_3a9df3a7_4_k_cu_7a616ba64cuda3std3__436_GLOBAL__N__3a9df3a7_4_k_cu_7a616ba66ignoreE
	.align		8
        /*0048*/ 	.dword	_ZN34_INTERNAL_3a9df3a7_4_k_cu_7a616ba64cuda3std3__419piecewise_constructE
	.align		8
        /*0050*/ 	.dword	_ZN34_INTERNAL_3a9df3a7_4_k_cu_7a616ba64cuda3std3__48in_placeE
	.align		8
        /*0058*/ 	.dword	_ZN34_INTERNAL_3a9df3a7_4_k_cu_7a616ba64cuda3std3__420unreachable_sentinelE
	.align		8
        /*0060*/ 	.dword	_ZN34_INTERNAL_3a9df3a7_4_k_cu_7a616ba64cuda3std3__47nulloptE
	.align		8
        /*0068*/ 	.dword	_ZN34_INTERNAL_3a9df3a7_4_k_cu_7a616ba64cuda3std3__48unexpectE
	.align		8
        /*0070*/ 	.dword	_ZN34_INTERNAL_3a9df3a7_4_k_cu_7a616ba64cuda3std6ranges3__45__cpo4swapE
	.align		8
        /*0078*/ 	.dword	_ZN34_INTERNAL_3a9df3a7_4_k_cu_7a616ba64cuda3std6ranges3__45__cpo9iter_moveE
	.align		8
        /*0080*/ 	.dword	_ZN34_INTERNAL_3a9df3a7_4_k_cu_7a616ba64cuda3std6ranges3__45__cpo5beginE
	.align		8
        /*0088*/ 	.dword	_ZN34_INTERNAL_3a9df3a7_4_k_cu_7a616ba64cuda3std6ranges3__45__cpo3endE
	.align		8
        /*0090*/ 	.dword	_ZN34_INTERNAL_3a9df3a7_4_k_cu_7a616ba64cuda3std6ranges3__45__cpo6cbeginE
	.align		8
        /*0098*/ 	.dword	_ZN34_INTERNAL_3a9df3a7_4_k_cu_7a616ba64cuda3std6ranges3__45__cpo4cendE
	.align		8
        /*00a0*/ 	.dword	_ZN34_INTERNAL_3a9df3a7_4_k_cu_7a616ba64cuda3std6ranges3__45__cpo7advanceE
	.align		8
        /*00a8*/ 	.dword	_ZN34_INTERNAL_3a9df3a7_4_k_cu_7a616ba64cuda3std6ranges3__45__cpo9iter_swapE
	.align		8
        /*00b0*/ 	.dword	_ZN34_INTERNAL_3a9df3a7_4_k_cu_7a616ba64cuda3std6ranges3__45__cpo4nextE
	.align		8
        /*00b8*/ 	.dword	_ZN34_INTERNAL_3a9df3a7_4_k_cu_7a616ba64cuda3std6ranges3__45__cpo4prevE
	.align		8
        /*00c0*/ 	.dword	_ZN34_INTERNAL_3a9df3a7_4_k_cu_7a616ba64cuda3std6ranges3__45__cpo4dataE
	.align		8
        /*00c8*/ 	.dword	_ZN34_INTERNAL_3a9df3a7_4_k_cu_7a616ba64cuda3std6ranges3__45__cpo5cdataE
	.align		8
        /*00d0*/ 	.dword	_ZN34_INTERNAL_3a9df3a7_4_k_cu_7a616ba64cuda3std6ranges3__45__cpo4sizeE
	.align		8
        /*00d8*/ 	.dword	_ZN34_INTERNAL_3a9df3a7_4_k_cu_7a616ba64cuda3std6ranges3__45__cpo5ssizeE
	.align		8
        /*00e0*/ 	.dword	_ZN34_INTERNAL_3a9df3a7_4_k_cu_7a616ba64cuda3std6ranges3__45__cpo8distanceE
	.align		8
        /*00e8*/ 	.dword	_ZN34_INTERNAL_3a9df3a7_4_k_cu_7a616ba66thrust24THRUST_300001_SM_1000_NS8cuda_cub3parE
	.align		8
        /*00f0*/ 	.dword	_ZN34_INTERNAL_3a9df3a7_4_k_cu_7a616ba66thrust24THRUST_300001_SM_1000_NS8cuda_cub10par_nosyncE
	.align		8
        /*00f8*/ 	.dword	_ZN34_INTERNAL_3a9df3a7_4_k_cu_7a616ba66thrust24THRUST_300001_SM_1000_NS6system6detail10sequential3seqE
	.align		8
        /*0100*/ 	.dword	_ZN34_INTERNAL_3a9df3a7_4_k_cu_7a616ba66thrust24THRUST_300001_SM_1000_NS6system3cpp3parE
	.align		8
        /*0108*/ 	.dword	_ZN34_INTERNAL_3a9df3a7_4_k_cu_7a616ba66thrust24THRUST_300001_SM_1000_NS12placeholders2_1E
	.align		8
        /*0110*/ 	.dword	_ZN34_INTERNAL_3a9df3a7_4_k_cu_7a616ba66thrust24THRUST_300001_SM_1000_NS12placeholders2_2E
	.align		8
        /*0118*/ 	.dword	_ZN34_INTERNAL_3a9df3a7_4_k_cu_7a616ba66thrust24THRUST_300001_SM_1000_NS12placeholders2_3E
	.align		8
        /*0120*/ 	.dword	_ZN34_INTERNAL_3a9df3a7_4_k_cu_7a616ba66thrust24THRUST_300001_SM_1000_NS12placeholders2_4E
	.align		8
        /*0128*/ 	.dword	_ZN34_INTERNAL_3a9df3a7_4_k_cu_7a616ba66thrust24THRUST_300001_SM_1000_NS12placeholders2_5E
	.align		8
        /*0130*/ 	.dword	_ZN34_INTERNAL_3a9df3a7_4_k_cu_7a616ba66thrust24THRUST_300001_SM_1000_NS12placeholders2_6E
	.align		8
        /*0138*/ 	.dword	_ZN34_INTERNAL_3a9df3a7_4_k_cu_7a616ba66thrust24THRUST_300001_SM_1000_NS12placeholders2_7E
	.align		8
        /*0140*/ 	.dword	_ZN34_INTERNAL_3a9df3a7_4_k_cu_7a616ba66thrust24THRUST_300001_SM_1000_NS12placeholders2_8E
	.align		8
        /*0148*/ 	.dword	_ZN34_INTERNAL_3a9df3a7_4_k_cu_7a616ba66thrust24THRUST_300001_SM_1000_NS12placeholders2_9E
	.align		8
        /*0150*/ 	.dword	_ZN34_INTERNAL_3a9df3a7_4_k_cu_7a616ba66thrust24THRUST_300001_SM_1000_NS12placeholders3_10E
	.align		8
        /*0158*/ 	.dword	_ZN34_INTERNAL_3a9df3a7_4_k_cu_7a616ba66thrust24THRUST_300001_SM_1000_NS3seqE
	.align		8
        /*0160*/ 	.dword	_ZN34_INTERNAL_3a9df3a7_4_k_cu_7a616ba66thrust24THRUST_300001_SM_1000_NS6deviceE


//--------------------- .text._ZN3cub18CUB_300001_SM_10006detail11EmptyKernelIvEEvv --------------------------
	.section	.text._ZN3cub18CUB_300001_SM_10006detail11EmptyKernelIvEEvv,"ax",@progbits
	.align	128
        .global         _ZN3cub18CUB_300001_SM_10006detail11EmptyKernelIvEEvv
        .type           _ZN3cub18CUB_300001_SM_10006detail11EmptyKernelIvEEvv,@function
        .size           _ZN3cub18CUB_300001_SM_10006detail11EmptyKernelIvEEvv,(.L_x_31 - _ZN3cub18CUB_300001_SM_10006detail11EmptyKernelIvEEvv)
        .other          _ZN3cub18CUB_300001_SM_10006detail11EmptyKernelIvEEvv,@"STO_CUDA_ENTRY STV_DEFAULT"
_ZN3cub18CUB_300001_SM_10006detail11EmptyKernelIvEEvv:
.text._ZN3cub18CUB_300001_SM_10006detail11EmptyKernelIvEEvv:
[----:B------:R-:W-:Y:S01]  /*0000*/  LDC R1, c[0x0][0x37c] ;  /* 0x0000df00ff017b82 */ /* 0x000fe20000000800 */
[----:B------:R-:W-:Y:S05]  /*0010*/  EXIT ;  /* 0x000000000000794d */ /* 0x000fea0003800000 */
.L_x_0:
[----:B------:R-:W-:-:S00]  /*0020*/  BRA `(.L_x_0) ;  /* 0xfffffffc00fc7947 */ /* 0x000fc0000383ffff */
[----:B------:R-:W-:-:S00]  /*0030*/  NOP ;  /* 0x0000000000007918 */ /* 0x000fc00000000000 */
        /* <DEDUP_REMOVED lines=12> */
.L_x_31:


//--------------------- .text._Z5queuePSt4pairIfiEji --------------------------
	.section	.text._Z5queuePSt4pairIfiEji,"ax",@progbits
	.align	128
        .global         _Z5queuePSt4pairIfiEji
        .type           _Z5queuePSt4pairIfiEji,@function
        .size           _Z5queuePSt4pairIfiEji,(.L_x_29 - _Z5queuePSt4pairIfiEji)
        .other          _Z5queuePSt4pairIfiEji,@"STO_CUDA_ENTRY STV_DEFAULT"
_Z5queuePSt4pairIfiEji:
.text._Z5queuePSt4pairIfiEji:
[----:B------:R-:W-:Y:S01]  /*0000*/  LDC R1, c[0x0][0x37c] ;  /* 0x0000df00ff017b82 */ /* 0x000fe20000000800 */
[----:B------:R-:W0:Y:S01]  /*0010*/  LDCU UR4, c[0x0][0x360] ;  /* 0x00006c00ff0477ac */ /* 0x000e220008000800 */
[----:B------:R-:W1:Y:S01]  /*0020*/  LDCU UR5, c[0x0][0x388] ;  /* 0x00007100ff0577ac */ /* 0x000e620008000800 */
[----:B0-----:R-:W-:-:S04]  /*0030*/  I2FP.F32.U32 R3, UR4 ;  /* 0x0000000400037c45 */ /* 0x001fc80008201000 */
[----:B------:R-:W0:Y:S01]  /*0040*/  MUFU.RCP R2, R3 ;  /* 0x0000000300027308 */ /* 0x000e220000001000 */
[----:B-1----:R-:W-:-:S07]  /*0050*/  I2FP.F32.U32 R0, UR5 ;  /* 0x0000000500007c45 */ /* 0x002fce0008201000 */
[----:B------:R-:W1:Y:S01]  /*0060*/  FCHK P0, R0, R3 ;  /* 0x0000000300007302 */ /* 0x000e620000000000 */
[----:B0-----:R-:W-:-:S04]  /*0070*/  FFMA R5, -R3, R2, 1 ;  /* 0x3f80000003057423 */ /* 0x001fc80000000102 */
[----:B------:R-:W-:-:S04]  /*0080*/  FFMA R5, R2, R5, R2 ;  /* 0x0000000502057223 */ /* 0x000fc80000000002 */
[----:B------:R-:W-:-:S04]  /*0090*/  FFMA R2, R0, R5, RZ ;  /* 0x0000000500027223 */ /* 0x000fc800000000ff */
[----:B------:R-:W-:-:S04]  /*00a0*/  FFMA R4, -R3, R2, R0 ;  /* 0x0000000203047223 */ /* 0x000fc80000000100 */
[----:B------:R-:W-:Y:S01]  /*00b0*/  FFMA R2, R5, R4, R2 ;  /* 0x0000000405027223 */ /* 0x000fe20000000002 */
[----:B-1----:R-:W-:Y:S06]  /*00c0*/  @!P0 BRA `(.L_x_1) ;  /* 0x00000000000c8947 */ /* 0x002fec0003800000 */
[----:B------:R-:W-:-:S07]  /*00d0*/  MOV R2, 0xf0 ;  /* 0x000000f000027802 */ /* 0x000fce0000000f00 */
[----:B------:R-:W-:Y:S05]  /*00e0*/  CALL.REL.NOINC `($__internal_0_$__cuda_sm3x_div_rn_noftz_f32_slowpath) ;  /* 0x0000000000847944 */ /* 0x000fea0003c00000 */
[----:B------:R-:W-:-:S07]  /*00f0*/  IMAD.MOV.U32 R2, RZ, RZ, R0 ;  /* 0x000000ffff027224 */ /* 0x000fce00078e0000 */
.L_x_1:
[----:B------:R-:W0:Y:S02]  /*0100*/  FRND.CEIL R13, R2 ;  /* 0x00000002000d7307 */ /* 0x000e240000209000 */
[----:B0-----:R-:W-:-:S13]  /*0110*/  FSETP.GT.AND P0, PT, R13, RZ, PT ;  /* 0x000000ff0d00720b */ /* 0x001fda0003f04000 */
[----:B------:R-:W-:Y:S05]  /*0120*/  @!P0 EXIT ;  /* 0x000000000000894d */ /* 0x000fea0003800000 */
[----:B------:R-:W0:Y:S01]  /*0130*/  S2R R11, SR_TID.X ;  /* 0x00000000000b7919 */ /* 0x000e220000002100 */
[----:B------:R-:W1:Y:S01]  /*0140*/  LDC.64 R2, c[0x0][0x380] ;  /* 0x0000e000ff027b82 */ /* 0x000e620000000a00 */
[----:B------:R-:W2:Y:S01]  /*0150*/  LDCU UR5, c[0x0][0x38c] ;  /* 0x00007180ff0577ac */ /* 0x000ea20008000800 */
[----:B------:R-:W-:Y:S01]  /*0160*/  IMAD.MOV.U32 R8, RZ, RZ, RZ ;  /* 0x000000ffff087224 */ /* 0x000fe200078e00ff */
[----:B------:R-:W3:Y:S01]  /*0170*/  LDCU.64 UR6, c[0x0][0x358] ;  /* 0x00006b00ff0677ac */ /* 0x000ee20008000a00 */
[----:B------:R-:W4:Y:S01]  /*0180*/  LDCU UR8, c[0x0][0x388] ;  /* 0x00007100ff0877ac */ /* 0x000f220008000800 */
[----:B--2---:R-:W-:-:S07]  /*0190*/  I2FP.F32.S32 R0, UR5 ;  /* 0x0000000500007c45 */ /* 0x004fce0008201400 */
.L_x_4:
[----:B0-----:R-:W-:-:S04]  /*01a0*/  IMAD R7, R8, UR4, R11 ;  /* 0x0000000408077c24 */ /* 0x001fc8000f8e020b */
[----:B-1----:R-:W-:-:S05]  /*01b0*/  IMAD.WIDE.U32 R4, R7, 0x8, R2 ;  /* 0x0000000807047825 */ /* 0x002fca00078e0002 */
[----:B---3--:R0:W5:Y:S01]  /*01c0*/  LDG.E R9, desc[UR6][R4.64] ;  /* 0x0000000604097981 */ /* 0x008162000c1e1900 */
[----:B------:R-:W-:Y:S01]  /*01d0*/  VIADD R7, R7, UR4 ;  /* 0x0000000407077c36 */ /* 0x000fe20008000000 */
[----:B------:R-:W-:Y:S04]  /*01e0*/  BSSY.RECONVERGENT B0, `(.L_x_2) ;  /* 0x000000a000007945 */ /* 0x000fe80003800200 */
[----:B----4-:R-:W-:-:S13]  /*01f0*/  ISETP.GE.U32.AND P0, PT, R7, UR8, PT ;  /* 0x0000000807007c0c */ /* 0x010fda000bf06070 */
[----:B0-----:R-:W-:Y:S05]  /*0200*/  @P0 BRA `(.L_x_3) ;  /* 0x00000000001c0947 */ /* 0x001fea0003800000 */
[----:B------:R-:W-:-:S05]  /*0210*/  IMAD.WIDE.U32 R6, R7, 0x8, R2 ;  /* 0x0000000807067825 */ /* 0x000fca00078e0002 */
[----:B------:R-:W2:Y:S01]  /*0220*/  LDG.E R10, desc[UR6][R6.64] ;  /* 0x00000006060a7981 */ /* 0x000ea2000c1e1900 */
[----:B-----5:R-:W-:-:S05]  /*0230*/  FADD R15, R0, R9 ;  /* 0x00000009000f7221 */ /* 0x020fca0000000000 */
[----:B--2---:R-:W-:-:S13]  /*0240*/  FSETP.GEU.AND P0, PT, R10, R15, PT ;  /* 0x0000000f0a00720b */ /* 0x004fda0003f0e000 */
[----:B------:R-:W-:Y:S05]  /*0250*/  @P0 BRA `(.L_x_3) ;  /* 0x0000000000080947 */ /* 0x000fea0003800000 */
[----:B------:R0:W-:Y:S04]  /*0260*/  STG.E desc[UR6][R6.64], R15 ;  /* 0x0000000f06007986 */ /* 0x0001e8000c101906 */
[----:B------:R0:W5:Y:S02]  /*0270*/  LDG.E R9, desc[UR6][R4.64] ;  /* 0x0000000604097981 */ /* 0x000164000c1e1900 */
.L_x_3:
[----:B------:R-:W-:Y:S05]  /*0280*/  BSYNC.RECONVERGENT B0 ;  /* 0x0000000000007941 */ /* 0x000fea0003800200 */
.L_x_2:
[----:B-----5:R-:W-:Y:S01]  /*0290*/  FADD R9, R0, R9 ;  /* 0x0000000900097221 */ /* 0x020fe20000000000 */
[----:B------:R-:W-:-:S04]  /*02a0*/  VIADD R8, R8, 0x1 ;  /* 0x0000000108087836 */ /* 0x000fc80000000000 */
[----:B------:R2:W-:Y:S01]  /*02b0*/  STG.E desc[UR6][R4.64], R9 ;  /* 0x0000000904007986 */ /* 0x0005e2000c101906 */
[----:B0-----:R-:W-:-:S04]  /*02c0*/  I2FP.F32.U32 R6, R8 ;  /* 0x0000000800067245 */ /* 0x001fc80000201000 */
[----:B------:R-:W-:-:S13]  /*02d0*/  FSETP.GT.AND P0, PT, R13, R6, PT ;  /* 0x000000060d00720b */ /* 0x000fda0003f04000 */
[----:B--2---:R-:W-:Y:S05]  /*02e0*/  @P0 BRA `(.L_x_4) ;  /* 0xfffffffc00ac0947 */ /* 0x004fea000383ffff */
[----:B------:R-:W-:Y:S05]  /*02f0*/  EXIT ;  /* 0x000000000000794d */ /* 0x000fea0003800000 */
        .weak           $__internal_0_$__cuda_sm3x_div_rn_noftz_f32_slowpath
        .type           $__internal_0_$__cuda_sm3x_div_rn_noftz_f32_slowpath,@function
        .size           $__internal_0_$__cuda_sm3x_div_rn_noftz_f32_slowpath,(.L_x_29 - $__internal_0_$__cuda_sm3x_div_rn_noftz_f32_slowpath)
$__internal_0_$__cuda_sm3x_div_rn_noftz_f32_slowpath:
[--C-:B------:R-:W-:Y:S01]  /*0300*/  SHF.R.U32.HI R5, RZ, 0x17, R3.reuse ;  /* 0x00000017ff057819 */ /* 0x100fe20000011603 */
[--C-:B------:R-:W-:Y:S01]  /*0310*/  IMAD.MOV.U32 R6, RZ, RZ, R0.reuse ;  /* 0x000000ffff067224 */ /* 0x100fe200078e0000 */
[----:B------:R-:W-:Y:S01]  /*0320*/  SHF.R.U32.HI R4, RZ, 0x17, R0 ;  /* 0x00000017ff047819 */ /* 0x000fe20000011600 */
[----:B------:R-:W-:Y:S01]  /*0330*/  IMAD.MOV.U32 R7, RZ, RZ, R3 ;  /* 0x000000ffff077224 */ /* 0x000fe200078e0003 */
[----:B------:R-:W-:Y:S02]  /*0340*/  LOP3.LUT R5, R5, 0xff, RZ, 0xc0, !PT ;  /* 0x000000ff05057812 */ /* 0x000fe400078ec0ff */
[----:B------:R-:W-:-:S03]  /*0350*/  LOP3.LUT R4, R4, 0xff, RZ, 0xc0, !PT ;  /* 0x000000ff04047812 */ /* 0x000fc600078ec0ff */
[----:B------:R-:W-:Y:S02]  /*0360*/  VIADD R10, R5, 0xffffffff ;  /* 0xffffffff050a7836 */ /* 0x000fe40000000000 */
[----:B------:R-:W-:-:S03]  /*0370*/  VIADD R9, R4, 0xffffffff ;  /* 0xffffffff04097836 */ /* 0x000fc60000000000 */
[----:B------:R-:W-:-:S04]  /*0380*/  ISETP.GT.U32.AND P0, PT, R10, 0xfd, PT ;  /* 0x000000fd0a00780c */ /* 0x000fc80003f04070 */
[----:B------:R-:W-:-:S13]  /*0390*/  ISETP.GT.U32.OR P0, PT, R9, 0xfd, P0 ;  /* 0x000000fd0900780c */ /* 0x000fda0000704470 */
[----:B------:R-:W-:Y:S01]  /*03a0*/  @!P0 IMAD.MOV.U32 R8, RZ, RZ, RZ ;  /* 0x000000ffff088224 */ /* 0x000fe200078e00ff */
[----:B------:R-:W-:Y:S06]  /*03b0*/  @!P0 BRA `(.L_x_5) ;  /* 0x00000000005c8947 */ /* 0x000fec0003800000 */
[----:B------:R-:W-:Y:S02]  /*03c0*/  FSETP.GTU.FTZ.AND P0, PT, |R0|, +INF , PT ;  /* 0x7f8000000000780b */ /* 0x000fe40003f1c200 */
[----:B------:R-:W-:-:S04]  /*03d0*/  FSETP.GTU.FTZ.AND P1, PT, |R3|, +INF , PT ;  /* 0x7f8000000300780b */ /* 0x000fc80003f3c200 */
[----:B------:R-:W-:-:S13]  /*03e0*/  PLOP3.LUT P0, PT, P0, P1, PT, 0xf8, 0x8f ;  /* 0x00000000008f781c */ /* 0x000fda0000703f70 */
[----:B------:R-:W-:Y:S05]  /*03f0*/  @P0 BRA `(.L_x_6) ;  /* 0x0000000400440947 */ /* 0x000fea0003800000 */
[----:B------:R-:W-:-:S13]  /*0400*/  LOP3.LUT P0, RZ, R7, 0x7fffffff, R6, 0xc8, !PT ;  /* 0x7fffffff07ff7812 */ /* 0x000fda000780c806 */
[----:B------:R-:W-:Y:S05]  /*0410*/  @!P0 BRA `(.L_x_7) ;  /* 0x0000000400348947 */ /* 0x000fea0003800000 */
[C---:B------:R-:W-:Y:S02]  /*0420*/  FSETP.NEU.FTZ.AND P2, PT, |R0|.reuse, +INF , PT ;  /* 0x7f8000000000780b */ /* 0x040fe40003f5d200 */
[----:B------:R-:W-:Y:S02]  /*0430*/  FSETP.NEU.FTZ.AND P1, PT, |R3|, +INF , PT ;  /* 0x7f8000000300780b */ /* 0x000fe40003f3d200 */
[----:B------:R-:W-:-:S11]  /*0440*/  FSETP.NEU.FTZ.AND P0, PT, |R0|, +INF , PT ;  /* 0x7f8000000000780b */ /* 0x000fd60003f1d200 */
[----:B------:R-:W-:Y:S05]  /*0450*/  @!P1 BRA !P2, `(.L_x_7) ;  /* 0x0000000400249947 */ /* 0x000fea0005000000 */
[----:B------:R-:W-:-:S04]  /*0460*/  LOP3.LUT P2, RZ, R6, 0x7fffffff, RZ, 0xc0, !PT ;  /* 0x7fffffff06ff7812 */ /* 0x000fc8000784c0ff */
[----:B------:R-:W-:-:S13]  /*0470*/  PLOP3.LUT P1, PT, P1, P2, PT, 0x2f, 0xf2 ;  /* 0x0000000000f2781c */ /* 0x000fda0000f24577 */
[----:B------:R-:W-:Y:S05]  /*0480*/  @P1 BRA `(.L_x_8) ;  /* 0x0000000400101947 */ /* 0x000fea0003800000 */
[----:B------:R-:W-:-:S04]  /*0490*/  LOP3.LUT P1, RZ, R7, 0x7fffffff, RZ, 0xc0, !PT ;  /* 0x7fffffff07ff7812 */ /* 0x000fc8000782c0ff */
[----:B------:R-:W-:-:S13]  /*04a0*/  PLOP3.LUT P0, PT, P0, P1, PT, 0x2f, 0xf2 ;  /* 0x0000000000f2781c */ /* 0x000fda0000702577 */
[----:B------:R-:W-:Y:S05]  /*04b0*/  @P0 BRA `(.L_x_9) ;  /* 0x0000000000f80947 */ /* 0x000fea0003800000 */
[----:B------:R-:W-:Y:S02]  /*04c0*/  ISETP.GE.AND P0, PT, R9, RZ, PT ;  /* 0x000000ff0900720c */ /* 0x000fe40003f06270 */
[----:B------:R-:W-:-:S11]  /*04d0*/  ISETP.GE.AND P1, PT, R10, RZ, PT ;  /* 0x000000ff0a00720c */ /* 0x000fd60003f26270 */
[----:B------:R-:W-:Y:S02]  /*04e0*/  @P0 IMAD.MOV.U32 R8, RZ, RZ, RZ ;  /* 0x000000ffff080224 */ /* 0x000fe400078e00ff */
[----:B------:R-:W-:Y:S01]  /*04f0*/  @!P0 FFMA R6, R0, 1.84467440737095516160e+19, RZ ;  /* 0x5f80000000068823 */ /* 0x000fe200000000ff */
[----:B------:R-:W-:Y:S02]  /*0500*/  @!P0 IMAD.MOV.U32 R8, RZ, RZ, -0x40 ;  /* 0xffffffc0ff088424 */ /* 0x000fe400078e00ff */
[----:B------:R-:W-:Y:S02]  /*0510*/  @!P1 FFMA R7, R3, 1.84467440737095516160e+19, RZ ;  /* 0x5f80000003079823 */ /* 0x000fe400000000ff */
[----:B------:R-:W-:-:S07]  /*0520*/  @!P1 VIADD R8, R8, 0x40 ;  /* 0x0000004008089836 */ /* 0x000fce0000000000 */
.L_x_5:
[----:B------:R-:W-:Y:S01]  /*0530*/  LEA R0, R5, 0xc0800000, 0x17 ;  /* 0xc080000005007811 */ /* 0x000fe200078eb8ff */
[----:B------:R-:W-:-:S04]  /*0540*/  VIADD R4, R4, 0xffffff81 ;  /* 0xffffff8104047836 */ /* 0x000fc80000000000 */
[----:B------:R-:W-:Y:S01]  /*0550*/  IMAD.IADD R7, R7, 0x1, -R0 ;  /* 0x0000000107077824 */ /* 0x000fe200078e0a00 */
[C---:B------:R-:W-:Y:S01]  /*0560*/  IADD3 R5, PT, PT, R4.reuse, 0x7f, -R5 ;  /* 0x0000007f04057810 */ /* 0x040fe20007ffe805 */
[----:B------:R-:W-:Y:S02]  /*0570*/  IMAD R0, R4, -0x800000, R6 ;  /* 0xff80000004007824 */ /* 0x000fe400078e0206 */
[----:B------:R-:W0:Y:S01]  /*0580*/  MUFU.RCP R3, R7 ;  /* 0x0000000700037308 */ /* 0x000e220000001000 */
[----:B------:R-:W-:Y:S01]  /*0590*/  FADD.FTZ R9, -R7, -RZ ;  /* 0x800000ff07097221 */ /* 0x000fe20000010100 */
[----:B------:R-:W-:-:S03]  /*05a0*/  IMAD.IADD R5, R5, 0x1, R8 ;  /* 0x0000000105057824 */ /* 0x000fc600078e0208 */
[----:B0-----:R-:W-:-:S04]  /*05b0*/  FFMA R10, R3, R9, 1 ;  /* 0x3f800000030a7423 */ /* 0x001fc80000000009 */
[----:B------:R-:W-:-:S04]  /*05c0*/  FFMA R10, R3, R10, R3 ;  /* 0x0000000a030a7223 */ /* 0x000fc80000000003 */
[----:B------:R-:W-:-:S04]  /*05d0*/  FFMA R3, R0, R10, RZ ;  /* 0x0000000a00037223 */ /* 0x000fc800000000ff */
[----:B------:R-:W-:-:S04]  /*05e0*/  FFMA R6, R9, R3, R0 ;  /* 0x0000000309067223 */ /* 0x000fc80000000000 */
[----:B------:R-:W-:-:S04]  /*05f0*/  FFMA R11, R10, R6, R3 ;  /* 0x000000060a0b7223 */ /* 0x000fc80000000003 */
[----:B------:R-:W-:-:S04]  /*0600*/  FFMA R6, R9, R11, R0 ;  /* 0x0000000b09067223 */ /* 0x000fc80000000000 */
[----:B------:R-:W-:-:S05]  /*0610*/  FFMA R3, R10, R6, R11 ;  /* 0x000000060a037223 */ /* 0x000fca000000000b */
[----:B------:R-:W-:-:S04]  /*0620*/  SHF.R.U32.HI R0, RZ, 0x17, R3 ;  /* 0x00000017ff007819 */ /* 0x000fc80000011603 */
[----:B------:R-:W-:-:S05]  /*0630*/  LOP3.LUT R0, R0, 0xff, RZ, 0xc0, !PT ;  /* 0x000000ff00007812 */ /* 0x000fca00078ec0ff */
[----:B------:R-:W-:-:S04]  /*0640*/  IMAD.IADD R8, R0, 0x1, R5 ;  /* 0x0000000100087824 */ /* 0x000fc800078e0205 */
[----:B------:R-:W-:-:S05]  /*0650*/  VIADD R0, R8, 0xffffffff ;  /* 0xffffffff08007836 */ /* 0x000fca0000000000 */
[----:B------:R-:W-:-:S13]  /*0660*/  ISETP.GE.U32.AND P0, PT, R0, 0xfe, PT ;  /* 0x000000fe0000780c */ /* 0x000fda0003f06070 */
[----:B------:R-:W-:Y:S05]  /*0670*/  @!P0 BRA `(.L_x_10) ;  /* 0x0000000000808947 */ /* 0x000fea0003800000 */
[----:B------:R-:W-:-:S13]  /*0680*/  ISETP.GT.AND P0, PT, R8, 0xfe, PT ;  /* 0x000000fe0800780c */ /* 0x000fda0003f04270 */
[----:B------:R-:W-:Y:S05]  /*0690*/  @P0 BRA `(.L_x_11) ;  /* 0x00000000006c0947 */ /* 0x000fea0003800000 */
[----:B------:R-:W-:-:S13]  /*06a0*/  ISETP.GE.AND P0, PT, R8, 0x1, PT ;  /* 0x000000010800780c */ /* 0x000fda0003f06270 */
[----:B------:R-:W-:Y:S05]  /*06b0*/  @P0 BRA `(.L_x_12) ;  /* 0x0000000000980947 */ /* 0x000fea0003800000 */
[----:B------:R-:W-:Y:S02]  /*06c0*/  ISETP.GE.AND P0, PT, R8, -0x18, PT ;  /* 0xffffffe80800780c */ /* 0x000fe40003f06270 */
[----:B------:R-:W-:-:S11]  /*06d0*/  LOP3.LUT R3, R3, 0x80000000, RZ, 0xc0, !PT ;  /* 0x8000000003037812 */ /* 0x000fd600078ec0ff */
[----:B------:R-:W-:Y:S05]  /*06e0*/  @!P0 BRA `(.L_x_12) ;  /* 0x00000000008c8947 */ /* 0x000fea0003800000 */
[-CC-:B------:R-:W-:Y:S01]  /*06f0*/  FFMA.RZ R0, R10, R6.reuse, R11.reuse ;  /* 0x000000060a007223 */ /* 0x180fe2000000c00b */
[----:B------:R-:W-:Y:S02]  /*0700*/  VIADD R7, R8, 0x20 ;  /* 0x0000002008077836 */ /* 0x000fe40000000000 */
[-CC-:B------:R-:W-:Y:S01]  /*0710*/  FFMA.RM R5, R10, R6.reuse, R11.reuse ;  /* 0x000000060a057223 */ /* 0x180fe2000000400b */
[----:B------:R-:W-:Y:S02]  /*0720*/  ISETP.NE.AND P2, PT, R8, RZ, PT ;  /* 0x000000ff0800720c */ /* 0x000fe40003f45270 */
[----:B------:R-:W-:Y:S01]  /*0730*/  LOP3.LUT R4, R0, 0x7fffff, RZ, 0xc0, !PT ;  /* 0x007fffff00047812 */ /* 0x000fe200078ec0ff */
[----:B------:R-:W-:Y:S01]  /*0740*/  FFMA.RP R0, R10, R6, R11 ;  /* 0x000000060a007223 */ /* 0x000fe2000000800b */
[----:B------:R-:W-:Y:S01]  /*0750*/  IMAD.MOV R6, RZ, RZ, -R8 ;  /* 0x000000ffff067224 */ /* 0x000fe200078e0a08 */
[----:B------:R-:W-:Y:S02]  /*0760*/  ISETP.NE.AND P1, PT, R8, RZ, PT ;  /* 0x000000ff0800720c */ /* 0x000fe40003f25270 */
[----:B------:R-:W-:-:S02]  /*0770*/  LOP3.LUT R4, R4, 0x800000, RZ, 0xfc, !PT ;  /* 0x0080000004047812 */ /* 0x000fc400078efcff */
[----:B------:R-:W-:Y:S02]  /*0780*/  FSETP.NEU.FTZ.AND P0, PT, R0, R5, PT ;  /* 0x000000050000720b */ /* 0x000fe40003f1d000 */
[----:B------:R-:W-:Y:S02]  /*0790*/  SHF.L.U32 R7, R4, R7, RZ ;  /* 0x0000000704077219 */ /* 0x000fe400000006ff */
[----:B------:R-:W-:Y:S02]  /*07a0*/  SEL R5, R6, RZ, P2 ;  /* 0x000000ff06057207 */ /* 0x000fe40001000000 */
[----:B------:R-:W-:Y:S02]  /*07b0*/  ISETP.NE.AND P1, PT, R7, RZ, P1 ;  /* 0x000000ff0700720c */ /* 0x000fe40000f25270 */
[----:B------:R-:W-:Y:S02]  /*07c0*/  SHF.R.U32.HI R5, RZ, R5, R4 ;  /* 0x00000005ff057219 */ /* 0x000fe40000011604 */
[----:B------:R-:W-:-:S02]  /*07d0*/  PLOP3.LUT P0, PT, P0, P1, PT, 0xf8, 0x8f ;  /* 0x00000000008f781c */ /* 0x000fc40000703f70 */
[----:B------:R-:W-:Y:S02]  /*07e0*/  SHF.R.U32.HI R7, RZ, 0x1, R5 ;  /* 0x00000001ff077819 */ /* 0x000fe40000011605 */
[----:B------:R-:W-:-:S04]  /*07f0*/  SEL R0, RZ, 0x1, !P0 ;  /* 0x00000001ff007807 */ /* 0x000fc80004000000 */
[----:B------:R-:W-:-:S04]  /*0800*/  LOP3.LUT R0, R0, 0x1, R7, 0xf8, !PT ;  /* 0x0000000100007812 */ /* 0x000fc800078ef807 */
[----:B------:R-:W-:-:S05]  /*0810*/  LOP3.LUT R0, R0, R5, RZ, 0xc0, !PT ;  /* 0x0000000500007212 */ /* 0x000fca00078ec0ff */
[----:B------:R-:W-:-:S05]  /*0820*/  IMAD.IADD R0, R7, 0x1, R0 ;  /* 0x0000000107007824 */ /* 0x000fca00078e0200 */
[----:B------:R-:W-:Y:S01]  /*0830*/  LOP3.LUT R3, R0, R3, RZ, 0xfc, !PT ;  /* 0x0000000300037212 */ /* 0x000fe200078efcff */
[----:B------:R-:W-:Y:S06]  /*0840*/  BRA `(.L_x_12) ;  /* 0x0000000000347947 */ /* 0x000fec0003800000 */
.L_x_11:
[----:B------:R-:W-:-:S04]  /*0850*/  LOP3.LUT R3, R3, 0x80000000, RZ, 0xc0, !PT ;  /* 0x8000000003037812 */ /* 0x000fc800078ec0ff */
[----:B------:R-:W-:Y:S01]  /*0860*/  LOP3.LUT R3, R3, 0x7f800000, RZ, 0xfc, !PT ;  /* 0x7f80000003037812 */ /* 0x000fe200078efcff */
[----:B------:R-:W-:Y:S06]  /*0870*/  BRA `(.L_x_12) ;  /* 0x0000000000287947 */ /* 0x000fec0003800000 */
.L_x_10:
[----:B------:R-:W-:Y:S01]  /*0880*/  IMAD R3, R5, 0x800000, R3 ;  /* 0x0080000005037824 */ /* 0x000fe200078e0203 */
[----:B------:R-:W-:Y:S06]  /*0890*/  BRA `(.L_x_12) ;  /* 0x0000000000207947 */ /* 0x000fec0003800000 */
.L_x_9:
[----:B------:R-:W-:-:S04]  /*08a0*/  LOP3.LUT R3, R7, 0x80000000, R6, 0x48, !PT ;  /* 0x8000000007037812 */ /* 0x000fc800078e4806 */
[----:B------:R-:W-:Y:S01]  /*08b0*/  LOP3.LUT R3, R3, 0x7f800000, RZ, 0xfc, !PT ;  /* 0x7f80000003037812 */ /* 0x000fe200078efcff */
[----:B------:R-:W-:Y:S06]  /*08c0*/  BRA `(.L_x_12) ;  /* 0x0000000000147947 */ /* 0x000fec0003800000 */
.L_x_8:
[----:B------:R-:W-:Y:S01]  /*08d0*/  LOP3.LUT R3, R7, 0x80000000, R6, 0x48, !PT ;  /* 0x8000000007037812 */ /* 0x000fe200078e4806 */
[----:B------:R-:W-:Y:S06]  /*08e0*/  BRA `(.L_x_12) ;  /* 0x00000000000c7947 */ /* 0x000fec0003800000 */
.L_x_7:
[----:B------:R-:W0:Y:S01]  /*08f0*/  MUFU.RSQ R3, -QNAN ;  /* 0xffc0000000037908 */ /* 0x000e220000001400 */
[----:B------:R-:W-:Y:S05]  /*0900*/  BRA `(.L_x_12) ;  /* 0x0000000000047947 */ /* 0x000fea0003800000 */
.L_x_6:
[----:B------:R-:W-:-:S07]  /*0910*/  FADD.FTZ R3, R0, R3 ;  /* 0x0000000300037221 */ /* 0x000fce0000010000 */
.L_x_12:
[----:B0-----:R-:W-:Y:S02]  /*0920*/  IMAD.MOV.U32 R0, RZ, RZ, R3 ;  /* 0x000000ffff007224 */ /* 0x001fe400078e0003 */
[----:B------:R-:W-:-:S04]  /*0930*/  IMAD.MOV.U32 R3, RZ, RZ, 0x0 ;  /* 0x00000000ff037424 */ /* 0x000fc800078e00ff */
[----:B------:R-:W-:Y:S05]  /*0940*/  RET.REL.NODEC R2 `(_Z5queuePSt4pairIfiEji) ;  /* 0xfffffff402ac7950 */ /* 0x000fea0003c3ffff */
.L_x_13:
        /* <DEDUP_REMOVED lines=11> */
.L_x_29:


//--------------------- .text._Z8add_timePSt4pairIfiEjPiii --------------------------
	.section	.text._Z8add_timePSt4pairIfiEjPiii,"ax",@progbits
	.align	128
        .global         _Z8add_timePSt4pairIfiEjPiii
        .type           _Z8add_timePSt4pairIfiEjPiii,@function
        .size           _Z8add_timePSt4pairIfiEjPiii,(.L_x_30 - _Z8add_timePSt4pairIfiEjPiii)
        .other          _Z8add_timePSt4pairIfiEjPiii,@"STO_CUDA_ENTRY STV_DEFAULT"
_Z8add_timePSt4pairIfiEjPiii:
.text._Z8add_timePSt4pairIfiEjPiii:
[----:B------:R-:W-:Y:S01]  /*0000*/  LDC R1, c[0x0][0x37c] ;  /* 0x0000df00ff017b82 */ /* 0x000fe20000000800 */
[----:B------:R-:W0:Y:S07]  /*0010*/  S2R R0, SR_TID.X ;  /* 0x0000000000007919 */ /* 0x000e2e0000002100 */
[----:B------:R-:W0:Y:S01]  /*0020*/  S2UR UR4, SR_CTAID.X ;  /* 0x00000000000479c3 */ /* 0x000e220000002500 */
[----:B------:R-:W1:Y:S07]  /*0030*/  LDCU UR6, c[0x0][0x388] ;  /* 0x00007100ff0677ac */ /* 0x000e6e0008000800 */
[----:B------:R-:W0:Y:S02]  /*0040*/  LDC R3, c[0x0][0x360] ;  /* 0x0000d800ff037b82 */ /* 0x000e240000000800 */
[----:B0-----:R-:W-:-:S05]  /*0050*/  IMAD R3, R3, UR4, R0 ;  /* 0x0000000403037c24 */ /* 0x001fca000f8e0200 */
[----:B-1----:R-:W-:-:S13]  /*0060*/  ISETP.GE.U32.AND P0, PT, R3, UR6, PT ;  /* 0x0000000603007c0c */ /* 0x002fda000bf06070 */
[----:B------:R-:W-:Y:S05]  /*0070*/  @P0 EXIT ;  /* 0x000000000000094d */ /* 0x000fea0003800000 */
[----:B------:R-:W0:Y:S01]  /*0080*/  LDC.64 R4, c[0x0][0x380] ;  /* 0x0000e000ff047b82 */ /* 0x000e220000000a00 */
[----:B------:R-:W1:Y:S07]  /*0090*/  LDCU.64 UR4, c[0x0][0x358] ;  /* 0x00006b00ff0477ac */ /* 0x000e6e0008000a00 */
[----:B------:R-:W2:Y:S01]  /*00a0*/  LDC.64 R8, c[0x0][0x398] ;  /* 0x0000e600ff087b82 */ /* 0x000ea20000000a00 */
[----:B0-----:R-:W-:-:S07]  /*00b0*/  IMAD.WIDE.U32 R4, R3, 0x8, R4 ;  /* 0x0000000803047825 */ /* 0x001fce00078e0004 */
[----:B------:R-:W0:Y:S01]  /*00c0*/  LDC.64 R2, c[0x0][0x390] ;  /* 0x0000e400ff027b82 */ /* 0x000e220000000a00 */
[----:B-1----:R-:W2:Y:S02]  /*00d0*/  LDG.E R7, desc[UR4][R4.64+0x4] ;  /* 0x0000040404077981 */ /* 0x002ea4000c1e1900 */
[----:B--2---:R-:W-:-:S04]  /*00e0*/  IMAD R7, R8, UR6, R7 ;  /* 0x0000000608077c24 */ /* 0x004fc8000f8e0207 */
[----:B0-----:R-:W-:-:S06]  /*00f0*/  IMAD.WIDE.U32 R2, R7, 0x4, R2 ;  /* 0x0000000407027825 */ /* 0x001fcc00078e0002 */
[----:B------:R-:W2:Y:S01]  /*0100*/  LDG.E R2, desc[UR4][R2.64] ;  /* 0x0000000402027981 */ /* 0x000ea2000c1e1900 */
[----:B------:R-:W-:Y:S01]  /*0110*/  I2FP.F32.S32 R0, R9 ;  /* 0x0000000900007245 */ /* 0x000fe20000201400 */
[----:B------:R-:W-:Y:S04]  /*0120*/  BSSY.RECONVERGENT B0, `(.L_x_14) ;  /* 0x000000e000007945 */ /* 0x000fe80003800200 */
[----:B------:R-:W-:Y:S01]  /*0130*/  FMUL R0, R0, 60 ;  /* 0x4270000000007820 */ /* 0x000fe20000400000 */
[----:B--2---:R-:W-:-:S04]  /*0140*/  I2FP.F32.S32 R3, R2 ;  /* 0x0000000200037245 */ /* 0x004fc80000201400 */
[----:B------:R-:W0:Y:S08]  /*0150*/  MUFU.RCP R6, R3 ;  /* 0x0000000300067308 */ /* 0x000e300000001000 */
        /* <DEDUP_REMOVED lines=8> */
[----:B------:R-:W-:Y:S05]  /*01e0*/  CALL.REL.NOINC `($__internal_1_$__cuda_sm3x_div_rn_noftz_f32_slowpath) ;  /* 0x0000000000187944 */ /* 0x000fea0003c00000 */
[----:B------:R-:W-:-:S07]  /*01f0*/  IMAD.MOV.U32 R6, RZ, RZ, R0 ;  /* 0x000000ffff067224 */ /* 0x000fce00078e0000 */
.L_x_15:
[----:B------:R-:W-:Y:S05]  /*0200*/  BSYNC.RECONVERGENT B0 ;  /* 0x0000000000007941 */ /* 0x000fea0003800200 */
.L_x_14:
[----:B------:R-:W2:Y:S02]  /*0210*/  LDG.E R3, desc[UR4][R4.64] ;  /* 0x0000000404037981 */ /* 0x000ea4000c1e1900 */
[----:B--2---:R-:W-:-:S05]  /*0220*/  FADD R3, R3, R6 ;  /* 0x0000000603037221 */ /* 0x004fca0000000000 */
[----:B------:R-:W-:Y:S01]  /*0230*/  STG.E desc[UR4][R4.64], R3 ;  /* 0x0000000304007986 */ /* 0x000fe2000c101904 */
[----:B------:R-:W-:Y:S05]  /*0240*/  EXIT ;  /* 0x000000000000794d */ /* 0x000fea0003800000 */
        .weak           $__internal_1_$__cuda_sm3x_div_rn_noftz_f32_slowpath
        .type           $__internal_1_$__cuda_sm3x_div_rn_noftz_f32_slowpath,@function
        .size           $__internal_1_$__cuda_sm3x_div_rn_noftz_f32_slowpath,(.L_x_30 - $__internal_1_$__cuda_sm3x_div_rn_noftz_f32_slowpath)
$__internal_1_$__cuda_sm3x_div_rn_noftz_f32_slowpath:
[--C-:B------:R-:W-:Y:S01]  /*0250*/  SHF.R.U32.HI R7, RZ, 0x17, R3.reuse ;  /* 0x00000017ff077819 */ /* 0x100fe20000011603 */
[----:B------:R-:W-:Y:S01]  /*0260*/  BSSY.RECONVERGENT B1, `(.L_x_16) ;  /* 0x0000064000017945 */ /* 0x000fe20003800200 */
[--C-:B------:R-:W-:Y:S01]  /*0270*/  SHF.R.U32.HI R6, RZ, 0x17, R0.reuse ;  /* 0x00000017ff067819 */ /* 0x100fe20000011600 */
[----:B------:R-:W-:Y:S01]  /*0280*/  IMAD.MOV.U32 R8, RZ, RZ, R0 ;  /* 0x000000ffff087224 */ /* 0x000fe200078e0000 */
[----:B------:R-:W-:Y:S01]  /*0290*/  LOP3.LUT R7, R7, 0xff, RZ, 0xc0, !PT ;  /* 0x000000ff07077812 */ /* 0x000fe200078ec0ff */
[----:B------:R-:W-:Y:S01]  /*02a0*/  IMAD.MOV.U32 R9, RZ, RZ, R3 ;  /* 0x000000ffff097224 */ /* 0x000fe200078e0003 */
        /* <DEDUP_REMOVED lines=30> */
.L_x_17:
[----:B------:R-:W-:Y:S01]  /*0490*/  LEA R0, R7, 0xc0800000, 0x17 ;  /* 0xc080000007007811 */ /* 0x000fe200078eb8ff */
[----:B------:R-:W-:Y:S01]  /*04a0*/  VIADD R6, R6, 0xffffff81 ;  /* 0xffffff8106067836 */ /* 0x000fe20000000000 */
[----:B------:R-:W-:Y:S03]  /*04b0*/  BSSY.RECONVERGENT B2, `(.L_x_22) ;  /* 0x0000035000027945 */ /* 0x000fe60003800200 */
        /* <DEDUP_REMOVED lines=26> */
[CCC-:B------:R-:W-:Y:S01]  /*0660*/  FFMA.RZ R3, R12.reuse, R8.reuse, R13.reuse ;  /* 0x000000080c037223 */ /* 0x1c0fe2000000c00d */
[CCC-:B------:R-:W-:Y:S01]  /*0670*/  FFMA.RM R6, R12.reuse, R8.reuse, R13.reuse ;  /* 0x000000080c067223 */ /* 0x1c0fe2000000400d */
[C---:B------:R-:W-:Y:S02]  /*0680*/  ISETP.NE.AND P2, PT, R9.reuse, RZ, PT ;  /* 0x000000ff0900720c */ /* 0x040fe40003f45270 */
[----:B------:R-:W-:Y:S02]  /*0690*/  ISETP.NE.AND P1, PT, R9, RZ, PT ;  /* 0x000000ff0900720c */ /* 0x000fe40003f25270 */
[----:B------:R-:W-:Y:S01]  /*06a0*/  LOP3.LUT R7, R3, 0x7fffff, RZ, 0xc0, !PT ;  /* 0x007fffff03077812 */ /* 0x000fe200078ec0ff */
[----:B------:R-:W-:Y:S01]  /*06b0*/  FFMA.RP R3, R12, R8, R13 ;  /* 0x000000080c037223 */ /* 0x000fe2000000800d */
[----:B------:R-:W-:Y:S02]  /*06c0*/  VIADD R8, R9, 0x20 ;  /* 0x0000002009087836 */ /* 0x000fe40000000000 */
[----:B------:R-:W-:Y:S01]  /*06d0*/  LOP3.LUT R7, R7, 0x800000, RZ, 0xfc, !PT ;  /* 0x0080000007077812 */ /* 0x000fe200078efcff */
[----:B------:R-:W-:Y:S01]  /*06e0*/  IMAD.MOV R9, RZ, RZ, -R9 ;  /* 0x000000ffff097224 */ /* 0x000fe200078e0a09 */
[----:B------:R-:W-:-:S02]  /*06f0*/  FSETP.NEU.FTZ.AND P0, PT, R3, R6, PT ;  /* 0x000000060300720b */ /* 0x000fc40003f1d000 */
[----:B------:R-:W-:Y:S02]  /*0700*/  SHF.L.U32 R8, R7, R8, RZ ;  /* 0x0000000807087219 */ /* 0x000fe400000006ff */
[----:B------:R-:W-:Y:S02]  /*0710*/  SEL R6, R9, RZ, P2 ;  /* 0x000000ff09067207 */ /* 0x000fe40001000000 */
[----:B------:R-:W-:Y:S02]  /*0720*/  ISETP.NE.AND P1, PT, R8, RZ, P1 ;  /* 0x000000ff0800720c */ /* 0x000fe40000f25270 */
[----:B------:R-:W-:Y:S02]  /*0730*/  SHF.R.U32.HI R6, RZ, R6, R7 ;  /* 0x00000006ff067219 */ /* 0x000fe40000011607 */
[----:B------:R-:W-:Y:S02]  /*0740*/  PLOP3.LUT P0, PT, P0, P1, PT, 0xf8, 0x8f ;  /* 0x00000000008f781c */ /* 0x000fe40000703f70 */
[----:B------:R-:W-:-:S02]  /*0750*/  SHF.R.U32.HI R8, RZ, 0x1, R6 ;  /* 0x00000001ff087819 */ /* 0x000fc40000011606 */
[----:B------:R-:W-:-:S04]  /*0760*/  SEL R3, RZ, 0x1, !P0 ;  /* 0x00000001ff037807 */ /* 0x000fc80004000000 */
[----:B------:R-:W-:-:S04]  /*0770*/  LOP3.LUT R3, R3, 0x1, R8, 0xf8, !PT ;  /* 0x0000000103037812 */ /* 0x000fc800078ef808 */
[----:B------:R-:W-:-:S05]  /*0780*/  LOP3.LUT R3, R3, R6, RZ, 0xc0, !PT ;  /* 0x0000000603037212 */ /* 0x000fca00078ec0ff */
[----:B------:R-:W-:-:S05]  /*0790*/  IMAD.IADD R3, R8, 0x1, R3 ;  /* 0x0000000108037824 */ /* 0x000fca00078e0203 */
[----:B------:R-:W-:Y:S01]  /*07a0*/  LOP3.LUT R0, R3, R0, RZ, 0xfc, !PT ;  /* 0x0000000003007212 */ /* 0x000fe200078efcff */
[----:B------:R-:W-:Y:S06]  /*07b0*/  BRA `(.L_x_25) ;  /* 0x0000000000107947 */ /* 0x000fec0003800000 */
.L_x_24:
[----:B------:R-:W-:-:S04]  /*07c0*/  LOP3.LUT R0, R0, 0x80000000, RZ, 0xc0, !PT ;  /* 0x8000000000007812 */ /* 0x000fc800078ec0ff */
[----:B------:R-:W-:Y:S01]  /*07d0*/  LOP3.LUT R0, R0, 0x7f800000, RZ, 0xfc, !PT ;  /* 0x7f80000000007812 */ /* 0x000fe200078efcff */
[----:B------:R-:W-:Y:S06]  /*07e0*/  BRA `(.L_x_25) ;  /* 0x0000000000047947 */ /* 0x000fec0003800000 */
.L_x_23:
[----:B------:R-:W-:-:S07]  /*07f0*/  IMAD R0, R7, 0x800000, R0 ;  /* 0x0080000007007824 */ /* 0x000fce00078e0200 */
.L_x_25:
[----:B------:R-:W-:Y:S05]  /*0800*/  BSYNC.RECONVERGENT B2 ;  /* 0x0000000000027941 */ /* 0x000fea0003800200 */
.L_x_22:
[----:B------:R-:W-:Y:S05]  /*0810*/  BRA `(.L_x_26) ;  /* 0x0000000000207947 */ /* 0x000fea0003800000 */
.L_x_21:
[----:B------:R-:W-:-:S04]  /*0820*/  LOP3.LUT R0, R9, 0x80000000, R8, 0x48, !PT ;  /* 0x8000000009007812 */ /* 0x000fc800078e4808 */
[----:B------:R-:W-:Y:S01]  /*0830*/  LOP3.LUT R0, R0, 0x7f800000, RZ, 0xfc, !PT ;  /* 0x7f80000000007812 */ /* 0x000fe200078efcff */
[----:B------:R-:W-:Y:S06]  /*0840*/  BRA `(.L_x_26) ;  /* 0x0000000000147947 */ /* 0x000fec0003800000 */
.L_x_20:
[----:B------:R-:W-:Y:S01]  /*0850*/  LOP3.LUT R0, R9, 0x80000000, R8, 0x48, !PT ;  /* 0x8000000009007812 */ /* 0x000fe200078e4808 */
[----:B------:R-:W-:Y:S06]  /*0860*/  BRA `(.L_x_26) ;  /* 0x00000000000c7947 */ /* 0x000fec0003800000 */
.L_x_19:
[----:B------:R-:W0:Y:S01]  /*0870*/  MUFU.RSQ R0, -QNAN ;  /* 0xffc0000000007908 */ /* 0x000e220000001400 */
[----:B------:R-:W-:Y:S05]  /*0880*/  BRA `(.L_x_26) ;  /* 0x0000000000047947 */ /* 0x000fea0003800000 */
.L_x_18:
[----:B------:R-:W-:-:S07]  /*0890*/  FADD.FTZ R0, R0, R3 ;  /* 0x0000000300007221 */ /* 0x000fce0000010000 */
.L_x_26:
[----:B------:R-:W-:Y:S05]  /*08a0*/  BSYNC.RECONVERGENT B1 ;  /* 0x0000000000017941 */ /* 0x000fea0003800200 */
.L_x_16:
[----:B------:R-:W-:-:S04]  /*08b0*/  IMAD.MOV.U32 R3, RZ, RZ, 0x0 ;  /* 0x00000000ff037424 */ /* 0x000fc800078e00ff */
[----:B0-----:R-:W-:Y:S05]  /*08c0*/  RET.REL.NODEC R2 `(_Z8add_timePSt4pairIfiEjPiii) ;  /* 0xfffffff402cc7950 */ /* 0x001fea0003c3ffff */
.L_x_27:
        /* <DEDUP_REMOVED lines=11> */
.L_x_30:


//--------------------- .text._Z10initializePSt4pairIfiEj --------------------------
	.section	.text._Z10initializePSt4pairIfiEj,"ax",@progbits
	.align	128
        .global         _Z10initializePSt4pairIfiEj
        .type           _Z10initializePSt4pairIfiEj,@function
        .size           _Z10initializePSt4pairIfiEj,(.L_x_34 - _Z10initializePSt4pairIfiEj)
        .other          _Z10initializePSt4pairIfiEj,@"STO_CUDA_ENTRY STV_DEFAULT"
_Z10initializePSt4pairIfiEj:
.text._Z10initializePSt4pairIfiEj:
[----:B------:R-:W-:Y:S01]  /*0000*/  LDC R1, c[0x0][0x37c] ;  /* 0x0000df00ff017b82 */ /* 0x000fe20000000800 */
[----:B------:R-:W0:Y:S07]  /*0010*/  S2R R0, SR_TID.X ;  /* 0x0000000000007919 */ /* 0x000e2e0000002100 */
[----:B------:R-:W0:Y:S01]  /*0020*/  S2UR UR6, SR_CTAID.X ;  /* 0x00000000000679c3 */ /* 0x000e220000002500 */
[----:B------:R-:W1:Y:S01]  /*0030*/  LDCU UR7, c[0x0][0x388] ;  /* 0x00007100ff0777ac */ /* 0x000e620008000800 */
[----:B------:R-:W2:Y:S06]  /*0040*/  LDCU.64 UR4, c[0x0][0x358] ;  /* 0x00006b00ff0477ac */ /* 0x000eac0008000a00 */
[----:B------:R-:W0:Y:S08]  /*0050*/  LDC R5, c[0x0][0x360] ;  /* 0x0000d800ff057b82 */ /* 0x000e300000000800 */
[----:B------:R-:W3:Y:S01]  /*0060*/  LDC.64 R2, c[0x0][0x380] ;  /* 0x0000e000ff027b82 */ /* 0x000ee20000000a00 */
[----:B0-----:R-:W-:-:S05]  /*0070*/  IMAD R5, R5, UR6, R0 ;  /* 0x0000000605057c24 */ /* 0x001fca000f8e0200 */
[C---:B-1----:R-:W-:Y:S01]  /*0080*/  ISETP.GE.U32.AND P0, PT, R5.reuse, UR7, PT ;  /* 0x0000000705007c0c */ /* 0x042fe2000bf06070 */
[----:B---3--:R-:W-:-:S05]  /*0090*/  IMAD.WIDE.U32 R2, R5, 0x8, R2 ;  /* 0x0000000805027825 */ /* 0x008fca00078e0002 */
[----:B--2---:R-:W-:Y:S07]  /*00a0*/  STG.E desc[UR4][R2.64+0x4], R5 ;  /* 0x0000040502007986 */ /* 0x004fee000c101904 */
[----:B------:R-:W-:Y:S01]  /*00b0*/  @!P0 STG.E desc[UR4][R2.64], RZ ;  /* 0x000000ff02008986 */ /* 0x000fe2000c101904 */
[----:B------:R-:W-:Y:S05]  /*00c0*/  EXIT ;  /* 0x000000000000794d */ /* 0x000fea0003800000 */
.L_x_28:
        /* <DEDUP_REMOVED lines=11> */
.L_x_34:


//--------------------- .nv.shared.reserved.0     --------------------------
	.section	.nv.shared.reserved.0,"aw",@nobits
	.weak		__nv_reservedSMEM_offset_0_alias
	.size		__nv_reservedSMEM_offset_0_alias, 0, 64
	.other		__nv_reservedSMEM_offset_0_alias,@"STO_CUDA_RESERVED_SHARED STV_DEFAULT"
__nv_reservedSMEM_offset_0_alias:
	.zero		0
	.zero		64


//--------------------- .nv.global                --------------------------
	.section	.nv.global,"aw",@nobits
.nv.global:
	.type		_ZN34_INTERNAL_3a9df3a7_4_k_cu_7a616ba66thrust24THRUST_300001_SM_1000_NS12placeholders2_8E,@object
	.size		_ZN34_INTERNAL_3a9df3a7_4_k_cu_7a616ba66thrust24THRUST_300001_SM_1000_NS12placeholders2_8E,(_ZN34_INTERNAL_3a9df3a7_4_k_cu_7a616ba64cuda3std3__436_GLOBAL__N__3a9df3a7_4_k_cu_7a616ba66ignoreE - _ZN34_INTERNAL_3a9df3a7_4_k_cu_7a616ba66thrust24THRUST_300001_SM_1000_NS12placeholders2_8E)
_ZN34_INTERNAL_3a9df3a7_4_k_cu_7a616ba66thrust24THRUST_300001_SM_1000_NS12placeholders2_8E:
	.zero		1
	.type		_ZN34_INTERNAL_3a9df3a7_4_k_cu_7a616ba64cuda3std3__436_GLOBAL__N__3a9df3a7_4_k_cu_7a616ba66ignoreE,@object
	.size		_ZN34_INTERNAL_3a9df3a7_4_k_cu_7a616ba64cuda3std3__436_GLOBAL__N__3a9df3a7_4_k_cu_7a616ba66ignoreE,(_ZN34_INTERNAL_3a9df3a7_4_k_cu_7a616ba64cuda3std6ranges3__45__cpo4dataE - _ZN34_INTERNAL_3a9df3a7_4_k_cu_7a616ba64cuda3std3__436_GLOBAL__N__3a9df3a7_4_k_cu_7a616ba66ignoreE)
_ZN34_INTERNAL_3a9df3a7_4_k_cu_7a616ba64cuda3std3__436_GLOBAL__N__3a9df3a7_4_k_cu_7a616ba66ignoreE:
	.zero		1
	.type		_ZN34_INTERNAL_3a9df3a7_4_k_cu_7a616ba64cuda3std6ranges3__45__cpo4dataE,@object
	.size		_ZN34_INTERNAL_3a9df3a7_4_k_cu_7a616ba64cuda3std6ranges3__45__cpo4dataE,(_ZN34_INTERNAL_3a9df3a7_4_k_cu_7a616ba66thrust24THRUST_300001_SM_1000_NS6system3cpp3parE - _ZN34_INTERNAL_3a9df3a7_4_k_cu_7a616ba64cuda3std6ranges3__45__cpo4dataE)
_ZN34_INTERNAL_3a9df3a7_4_k_cu_7a616ba64cuda3std6ranges3__45__cpo4dataE:
	.zero		1
	.type		_ZN34_INTERNAL_3a9df3a7_4_k_cu_7a616ba66thrust24THRUST_300001_SM_1000_NS6system3cpp3parE,@object
	.size		_ZN34_INTERNAL_3a9df3a7_4_k_cu_7a616ba66thrust24THRUST_300001_SM_1000_NS6system3cpp3parE,(_ZN34_INTERNAL_3a9df3a7_4_k_cu_7a616ba64cuda3std3__45__cpo5beginE - _ZN34_INTERNAL_3a9df3a7_4_k_cu_7a616ba66thrust24THRUST_300001_SM_1000_NS6system3cpp3parE)
_ZN34_INTERNAL_3a9df3a7_4_k_cu_7a616ba66thrust24THRUST_300001_SM_1000_NS6system3cpp3parE:
	.zero		1
	.type		_ZN34_INTERNAL_3a9df3a7_4_k_cu_7a616ba64cuda3std3__45__cpo5beginE,@object
	.size		_ZN34_INTERNAL_3a9df3a7_4_k_cu_7a616ba64cuda3std3__45__cpo5beginE,(_ZN34_INTERNAL_3a9df3a7_4_k_cu_7a616ba64cuda3std6ranges3__45__cpo5beginE - _ZN34_INTERNAL_3a9df3a7_4_k_cu_7a616ba64cuda3std3__45__cpo5beginE)
_ZN34_INTERNAL_3a9df3a7_4_k_cu_7a616ba64cuda3std3__45__cpo5beginE:
	.zero		1
	.type		_ZN34_INTERNAL_3a9df3a7_4_k_cu_7a616ba64cuda3std6ranges3__45__cpo5beginE,@object
	.size		_ZN34_INTERNAL_3a9df3a7_4_k_cu_7a616ba64cuda3std6ranges3__45__cpo5beginE,(_ZN34_INTERNAL_3a9df3a7_4_k_cu_7a616ba66thrust24THRUST_300001_SM_1000_NS6deviceE - _ZN34_INTERNAL_3a9df3a7_4_k_cu_7a616ba64cuda3std6ranges3__45__cpo5beginE)
_ZN34_INTERNAL_3a9df3a7_4_k_cu_7a616ba64cuda3std6ranges3__45__cpo5beginE:
	.zero		1
	.type		_ZN34_INTERNAL_3a9df3a7_4_k_cu_7a616ba66thrust24THRUST_300001_SM_1000_NS6deviceE,@object
	.size		_ZN34_INTERNAL_3a9df3a7_4_k_cu_7a616ba66thrust24THRUST_300001_SM_1000_NS6deviceE,(_ZN34_INTERNAL_3a9df3a7_4_k_cu_7a616ba64cuda3std3__47nulloptE - _ZN34_INTERNAL_3a9df3a7_4_k_cu_7a616ba66thrust24THRUST_300001_SM_1000_NS6deviceE)
_ZN34_INTERNAL_3a9df3a7_4_k_cu_7a616ba66thrust24THRUST_300001_SM_1000_NS6deviceE:
	.zero		1
	.type		_ZN34_INTERNAL_3a9df3a7_4_k_cu_7a616ba64cuda3std3__47nulloptE,@object
	.size		_ZN34_INTERNAL_3a9df3a7_4_k_cu_7a616ba64cuda3std3__47nulloptE,(_ZN34_INTERNAL_3a9df3a7_4_k_cu_7a616ba64cuda3std6ranges3__45__cpo8distanceE - _ZN34_INTERNAL_3a9df3a7_4_k_cu_7a616ba64cuda3std3__47nulloptE)
_ZN34_INTERNAL_3a9df3a7_4_k_cu_7a616ba64cuda3std3__47nulloptE:
	.zero		1
	.type		_ZN34_INTERNAL_3a9df3a7_4_k_cu_7a616ba64cuda3std6ranges3__45__cpo8distanceE,@object
	.size		_ZN34_INTERNAL_3a9df3a7_4_k_cu_7a616ba64cuda3std6ranges3__45__cpo8distanceE,(_ZN34_INTERNAL_3a9df3a7_4_k_cu_7a616ba66thrust24THRUST_300001_SM_1000_NS12placeholders2_4E - _ZN34_INTERNAL_3a9df3a7_4_k_cu_7a616ba64cuda3std6ranges3__45__cpo8distanceE)
_ZN34_INTERNAL_3a9df3a7_4_k_cu_7a616ba64cuda3std6ranges3__45__cpo8distanceE:
	.zero		1
	.type		_ZN34_INTERNAL_3a9df3a7_4_k_cu_7a616ba66thrust24THRUST_300001_SM_1000_NS12placeholders2_4E,@object
	.size		_ZN34_INTERNAL_3a9df3a7_4_k_cu_7a616ba66thrust24THRUST_300001_SM_1000_NS12placeholders2_4E,(_ZN34_INTERNAL_3a9df3a7_4_k_cu_7a616ba64cuda3std3__45__cpo6rbeginE - _ZN34_INTERNAL_3a9df3a7_4_k_cu_7a616ba66thrust24THRUST_300001_SM_1000_NS12placeholders2_4E)
_ZN34_INTERNAL_3a9df3a7_4_k_cu_7a616ba66thrust24THRUST_300001_SM_1000_NS12placeholders2_4E:
	.zero		1
	.type		_ZN34_INTERNAL_3a9df3a7_4_k_cu_7a616ba64cuda3std3__45__cpo6rbeginE,@object
	.size		_ZN34_INTERNAL_3a9df3a7_4_k_cu_7a616ba64cuda3std3__45__cpo6rbeginE,(_ZN34_INTERNAL_3a9df3a7_4_k_cu_7a616ba64cuda3std6ranges3__45__cpo7advanceE - _ZN34_INTERNAL_3a9df3a7_4_k_cu_7a616ba64cuda3std3__45__cpo6rbeginE)
_ZN34_INTERNAL_3a9df3a7_4_k_cu_7a616ba64cuda3std3__45__cpo6rbeginE:
	.zero		1
	.type		_ZN34_INTERNAL_3a9df3a7_4_k_cu_7a616ba64cuda3std6ranges3__45__cpo7advanceE,@object
	.size		_ZN34_INTERNAL_3a9df3a7_4_k_cu_7a616ba64cuda3std6ranges3__45__cpo7advanceE,(_ZN34_INTERNAL_3a9df3a7_4_k_cu_7a616ba66thrust24THRUST_300001_SM_1000_NS12placeholders3_10E - _ZN34_INTERNAL_3a9df3a7_4_k_cu_7a616ba64cuda3std6ranges3__45__cpo7advanceE)
_ZN34_INTERNAL_3a9df3a7_4_k_cu_7a616ba64cuda3std6ranges3__45__cpo7advanceE:
	.zero		1
	.type		_ZN34_INTERNAL_3a9df3a7_4_k_cu_7a616ba66thrust24THRUST_300001_SM_1000_NS12placeholders3_10E,@object
	.size		_ZN34_INTERNAL_3a9df3a7_4_k_cu_7a616ba66thrust24THRUST_300001_SM_1000_NS12placeholders3_10E,(_ZN34_INTERNAL_3a9df3a7_4_k_cu_7a616ba64cuda3std3__48in_placeE - _ZN34_INTERNAL_3a9df3a7_4_k_cu_7a616ba66thrust24THRUST_300001_SM_1000_NS12placeholders3_10E)
_ZN34_INTERNAL_3a9df3a7_4_k_cu_7a616ba66thrust24THRUST_300001_SM_1000_NS12placeholders3_10E:
	.zero		1
	.type		_ZN34_INTERNAL_3a9df3a7_4_k_cu_7a616ba64cuda3std3__48in_placeE,@object
	.size		_ZN34_INTERNAL_3a9df3a7_4_k_cu_7a616ba64cuda3std3__48in_placeE,(_ZN34_INTERNAL_3a9df3a7_4_k_cu_7a616ba64cuda3std6ranges3__45__cpo4sizeE - _ZN34_INTERNAL_3a9df3a7_4_k_cu_7a616ba64cuda3std3__48in_placeE)
_ZN34_INTERNAL_3a9df3a7_4_k_cu_7a616ba64cuda3std3__48in_placeE:
	.zero		1
	.type		_ZN34_INTERNAL_3a9df3a7_4_k_cu_7a616ba64cuda3std6ranges3__45__cpo4sizeE,@object
	.size		_ZN34_INTERNAL_3a9df3a7_4_k_cu_7a616ba64cuda3std6ranges3__45__cpo4sizeE,(_ZN34_INTERNAL_3a9df3a7_4_k_cu_7a616ba66thrust24THRUST_300001_SM_1000_NS12placeholders2_2E - _ZN34_INTERNAL_3a9df3a7_4_k_cu_7a616ba64cuda3std6ranges3__45__cpo4sizeE)
_ZN34_INTERNAL_3a9df3a7_4_k_cu_7a616ba64cuda3std6ranges3__45__cpo4sizeE:
	.zero		1
	.type		_ZN34_INTERNAL_3a9df3a7_4_k_cu_7a616ba66thrust24THRUST_300001_SM_1000_NS12placeholders2_2E,@object
	.size		_ZN34_INTERNAL_3a9df3a7_4_k_cu_7a616ba66thrust24THRUST_300001_SM_1000_NS12placeholders2_2E,(_ZN34_INTERNAL_3a9df3a7_4_k_cu_7a616ba64cuda3std3__45__cpo6cbeginE - _ZN34_INTERNAL_3a9df3a7_4_k_cu_7a616ba66thrust24THRUST_300001_SM_1000_NS12placeholders2_2E)
_ZN34_INTERNAL_3a9df3a7_4_k_cu_7a616ba66thrust24THRUST_300001_SM_1000_NS12placeholders2_2E:
	.zero		1
	.type		_ZN34_INTERNAL_3a9df3a7_4_k_cu_7a616ba64cuda3std3__45__cpo6cbeginE,@object
	.size		_ZN34_INTERNAL_3a9df3a7_4_k_cu_7a616ba64cuda3std3__45__cpo6cbeginE,(_ZN34_INTERNAL_3a9df3a7_4_k_cu_7a616ba64cuda3std6ranges3__45__cpo6cbeginE - _ZN34_INTERNAL_3a9df3a7_4_k_cu_7a616ba64cuda3std3__45__cpo6cbeginE)
_ZN34_INTERNAL_3a9df3a7_4_k_cu_7a616ba64cuda3std3__45__cpo6cbeginE:
	.zero		1
	.type		_ZN34_INTERNAL_3a9df3a7_4_k_cu_7a616ba64cuda3std6ranges3__45__cpo6cbeginE,@object
	.size		_ZN34_INTERNAL_3a9df3a7_4_k_cu_7a616ba64cuda3std6ranges3__45__cpo6cbeginE,(_ZN34_INTERNAL_3a9df3a7_4_k_cu_7a616ba66thrust24THRUST_300001_SM_1000_NS12placeholders2_6E - _ZN34_INTERNAL_3a9df3a7_4_k_cu_7a616ba64cuda3std6ranges3__45__cpo6cbeginE)
_ZN34_INTERNAL_3a9df3a7_4_k_cu_7a616ba64cuda3std6ranges3__45__cpo6cbeginE:
	.zero		1
	.type		_ZN34_INTERNAL_3a9df3a7_4_k_cu_7a616ba66thrust24THRUST_300001_SM_1000_NS12placeholders2_6E,@object
	.size		_ZN34_INTERNAL_3a9df3a7_4_k_cu_7a616ba66thrust24THRUST_300001_SM_1000_NS12placeholders2_6E,(_ZN34_INTERNAL_3a9df3a7_4_k_cu_7a616ba64cuda3std3__45__cpo7crbeginE - _ZN34_INTERNAL_3a9df3a7_4_k_cu_7a616ba66thrust24THRUST_300001_SM_1000_NS12placeholders2_6E)
_ZN34_INTERNAL_3a9df3a7_4_k_cu_7a616ba66thrust24THRUST_300001_SM_1000_NS12placeholders2_6E:
	.zero		1
	.type		_ZN34_INTERNAL_3a9df3a7_4_k_cu_7a616ba64cuda3std3__45__cpo7crbeginE,@object
	.size		_ZN34_INTERNAL_3a9df3a7_4_k_cu_7a616ba64cuda3std3__45__cpo7crbeginE,(_ZN34_INTERNAL_3a9df3a7_4_k_cu_7a616ba64cuda3std6ranges3__45__cpo4nextE - _ZN34_INTERNAL_3a9df3a7_4_k_cu_7a616ba64cuda3std3__45__cpo7crbeginE)
_ZN34_INTERNAL_3a9df3a7_4_k_cu_7a616ba64cuda3std3__45__cpo7crbeginE:
	.zero		1
	.type		_ZN34_INTERNAL_3a9df3a7_4_k_cu_7a616ba64cuda3std6ranges3__45__cpo4nextE,@object
	.size		_ZN34_INTERNAL_3a9df3a7_4_k_cu_7a616ba64cuda3std6ranges3__45__cpo4nextE,(_ZN34_INTERNAL_3a9df3a7_4_k_cu_7a616ba64cuda3std6ranges3__45__cpo4swapE - _ZN34_INTERNAL_3a9df3a7_4_k_cu_7a616ba64cuda3std6ranges3__45__cpo4nextE)
_ZN34_INTERNAL_3a9df3a7_4_k_cu_7a616ba64cuda3std6ranges3__45__cpo4nextE:
	.zero		1
	.type		_ZN34_INTERNAL_3a9df3a7_4_k_cu_7a616ba64cuda3std6ranges3__45__cpo4swapE,@object
	.size		_ZN34_INTERNAL_3a9df3a7_4_k_cu_7a616ba64cuda3std6ranges3__45__cpo4swapE,(_ZN34_INTERNAL_3a9df3a7_4_k_cu_7a616ba66thrust24THRUST_300001_SM_1000_NS8cuda_cub10par_nosyncE - _ZN34_INTERNAL_3a9df3a7_4_k_cu_7a616ba64cuda3std6ranges3__45__cpo4swapE)
_ZN34_INTERNAL_3a9df3a7_4_k_cu_7a616ba64cuda3std6ranges3__45__cpo4swapE:
	.zero		1
	.type		_ZN34_INTERNAL_3a9df3a7_4_k_cu_7a616ba66thrust24THRUST_300001_SM_1000_NS8cuda_cub10par_nosyncE,@object
	.size		_ZN34_INTERNAL_3a9df3a7_4_k_cu_7a616ba66thrust24THRUST_300001_SM_1000_NS8cuda_cub10par_nosyncE,(_ZN34_INTERNAL_3a9df3a7_4_k_cu_7a616ba66thrust24THRUST_300001_SM_1000_NS3seqE - _ZN34_INTERNAL_3a9df3a7_4_k_cu_7a616ba66thrust24THRUST_300001_SM_1000_NS8cuda_cub10par_nosyncE)
_ZN34_INTERNAL_3a9df3a7_4_k_cu_7a616ba66thrust24THRUST_300001_SM_1000_NS8cuda_cub10par_nosyncE:
	.zero		1
	.type		_ZN34_INTERNAL_3a9df3a7_4_k_cu_7a616ba66thrust24THRUST_300001_SM_1000_NS3seqE,@object
	.size		_ZN34_INTERNAL_3a9df3a7_4_k_cu_7a616ba66thrust24THRUST_300001_SM_1000_NS3seqE,(_ZN34_INTERNAL_3a9df3a7_4_k_cu_7a616ba64cuda3std3__420unreachable_sentinelE - _ZN34_INTERNAL_3a9df3a7_4_k_cu_7a616ba66thrust24THRUST_300001_SM_1000_NS3seqE)
_ZN34_INTERNAL_3a9df3a7_4_k_cu_7a616ba66thrust24THRUST_300001_SM_1000_NS3seqE:
	.zero		1
	.type		_ZN34_INTERNAL_3a9df3a7_4_k_cu_7a616ba64cuda3std3__420unreachable_sentinelE,@object
	.size		_ZN34_INTERNAL_3a9df3a7_4_k_cu_7a616ba64cuda3std3__420unreachable_sentinelE,(_ZN34_INTERNAL_3a9df3a7_4_k_cu_7a616ba64cuda3std6ranges3__45__cpo5ssizeE - _ZN34_INTERNAL_3a9df3a7_4_k_cu_7a616ba64cuda3std3__420unreachable_sentinelE)
_ZN34_INTERNAL_3a9df3a7_4_k_cu_7a616ba64cuda3std3__420unreachable_sentinelE:
	.zero		1
	.type		_ZN34_INTERNAL_3a9df3a7_4_k_cu_7a616ba64cuda3std6ranges3__45__cpo5ssizeE,@object
	.size		_ZN34_INTERNAL_3a9df3a7_4_k_cu_7a616ba64cuda3std6ranges3__45__cpo5ssizeE,(_ZN34_INTERNAL_3a9df3a7_4_k_cu_7a616ba66thrust24THRUST_300001_SM_1000_NS12placeholders2_3E - _ZN34_INTERNAL_3a9df3a7_4_k_cu_7a616ba64cuda3std6ranges3__45__cpo5ssizeE)
_ZN34_INTERNAL_3a9df3a7_4_k_cu_7a616ba64cuda3std6ranges3__45__cpo5ssizeE:
	.zero		1
	.type		_ZN34_INTERNAL_3a9df3a7_4_k_cu_7a616ba66thrust24THRUST_300001_SM_1000_NS12placeholders2_3E,@object
	.size		_ZN34_INTERNAL_3a9df3a7_4_k_cu_7a616ba66thrust24THRUST_300001_SM_1000_NS12placeholders2_3E,(_ZN34_INTERNAL_3a9df3a7_4_k_cu_7a616ba64cuda3std3__45__cpo4cendE - _ZN34_INTERNAL_3a9df3a7_4_k_cu_7a616ba66thrust24THRUST_300001_SM_1000_NS12placeholders2_3E)
_ZN34_INTERNAL_3a9df3a7_4_k_cu_7a616ba66thrust24THRUST_300001_SM_1000_NS12placeholders2_3E:
	.zero		1
	.type		_ZN34_INTERNAL_3a9df3a7_4_k_cu_7a616ba64cuda3std3__45__cpo4cendE,@object
	.size		_ZN34_INTERNAL_3a9df3a7_4_k_cu_7a616ba64cuda3std3__45__cpo4cendE,(_ZN34_INTERNAL_3a9df3a7_4_k_cu_7a616ba64cuda3std6ranges3__45__cpo4cendE - _ZN34_INTERNAL_3a9df3a7_4_k_cu_7a616ba64cuda3std3__45__cpo4cendE)
_ZN34_INTERNAL_3a9df3a7_4_k_cu_7a616ba64cuda3std3__45__cpo4cendE:
	.zero		1
	.type		_ZN34_INTERNAL_3a9df3a7_4_k_cu_7a616ba64cuda3std6ranges3__45__cpo4cendE,@object
	.size		_ZN34_INTERNAL_3a9df3a7_4_k_cu_7a616ba64cuda3std6ranges3__45__cpo4cendE,(_ZN34_INTERNAL_3a9df3a7_4_k_cu_7a616ba66thrust24THRUST_300001_SM_1000_NS12placeholders2_7E - _ZN34_INTERNAL_3a9df3a7_4_k_cu_7a616ba64cuda3std6ranges3__45__cpo4cendE)
_ZN34_INTERNAL_3a9df3a7_4_k_cu_7a616ba64cuda3std6ranges3__45__cpo4cendE:
	.zero		1
	.type		_ZN34_INTERNAL_3a9df3a7_4_k_cu_7a616ba66thrust24THRUST_300001_SM_1000_NS12placeholders2_7E,@object
	.size		_ZN34_INTERNAL_3a9df3a7_4_k_cu_7a616ba66thrust24THRUST_300001_SM_1000_NS12placeholders2_7E,(_ZN34_INTERNAL_3a9df3a7_4_k_cu_7a616ba64cuda3std3__45__cpo5crendE - _ZN34_INTERNAL_3a9df3a7_4_k_cu_7a616ba66thrust24THRUST_300001_SM_1000_NS12placeholders2_7E)
_ZN34_INTERNAL_3a9df3a7_4_k_cu_7a616ba66thrust24THRUST_300001_SM_1000_NS12placeholders2_7E:
	.zero		1
	.type		_ZN34_INTERNAL_3a9df3a7_4_k_cu_7a616ba64cuda3std3__45__cpo5crendE,@object
	.size		_ZN34_INTERNAL_3a9df3a7_4_k_cu_7a616ba64cuda3std3__45__cpo5crendE,(_ZN34_INTERNAL_3a9df3a7_4_k_cu_7a616ba64cuda3std6ranges3__45__cpo4prevE - _ZN34_INTERNAL_3a9df3a7_4_k_cu_7a616ba64cuda3std3__45__cpo5crendE)
_ZN34_INTERNAL_3a9df3a7_4_k_cu_7a616ba64cuda3std3__45__cpo5crendE:
	.zero		1
	.type		_ZN34_INTERNAL_3a9df3a7_4_k_cu_7a616ba64cuda3std6ranges3__45__cpo4prevE,@object
	.size		_ZN34_INTERNAL_3a9df3a7_4_k_cu_7a616ba64cuda3std6ranges3__45__cpo4prevE,(_ZN34_INTERNAL_3a9df3a7_4_k_cu_7a616ba64cuda3std6ranges3__45__cpo9iter_moveE - _ZN34_INTERNAL_3a9df3a7_4_k_cu_7a616ba64cuda3std6ranges3__45__cpo4prevE)
_ZN34_INTERNAL_3a9df3a7_4_k_cu_7a616ba64cuda3std6ranges3__45__cpo4prevE:
	.zero		1
	.type		_ZN34_INTERNAL_3a9df3a7_4_k_cu_7a616ba64cuda3std6ranges3__45__cpo9iter_moveE,@object
	.size		_ZN34_INTERNAL_3a9df3a7_4_k_cu_7a616ba64cuda3std6ranges3__45__cpo9iter_moveE,(_ZN34_INTERNAL_3a9df3a7_4_k_cu_7a616ba66thrust24THRUST_300001_SM_1000_NS6system6detail10sequential3seqE - _ZN34_INTERNAL_3a9df3a7_4_k_cu_7a616ba64cuda3std6ranges3__45__cpo9iter_moveE)
_ZN34_INTERNAL_3a9df3a7_4_k_cu_7a616ba64cuda3std6ranges3__45__cpo9iter_moveE:
	.zero		1
	.type		_ZN34_INTERNAL_3a9df3a7_4_k_cu_7a616ba66thrust24THRUST_300001_SM_1000_NS6system6detail10sequential3seqE,@object
	.size		_ZN34_INTERNAL_3a9df3a7_4_k_cu_7a616ba66thrust24THRUST_300001_SM_1000_NS6system6detail10sequential3seqE,(_ZN34_INTERNAL_3a9df3a7_4_k_cu_7a616ba66thrust24THRUST_300001_SM_1000_NS12placeholders2_9E - _ZN34_INTERNAL_3a9df3a7_4_k_cu_7a616ba66thrust24THRUST_300001_SM_1000_NS6system6detail10sequential3seqE)
_ZN34_INTERNAL_3a9df3a7_4_k_cu_7a616ba66thrust24THRUST_300001_SM_1000_NS6system6detail10sequential3seqE:
	.zero		1
	.type		_ZN34_INTERNAL_3a9df3a7_4_k_cu_7a616ba66thrust24THRUST_300001_SM_1000_NS12placeholders2_9E,@object
	.size		_ZN34_INTERNAL_3a9df3a7_4_k_cu_7a616ba66thrust24THRUST_300001_SM_1000_NS12placeholders2_9E,(_ZN34_INTERNAL_3a9df3a7_4_k_cu_7a616ba64cuda3std3__419piecewise_constructE - _ZN34_INTERNAL_3a9df3a7_4_k_cu_7a616ba66thrust24THRUST_300001_SM_1000_NS12placeholders2_9E)
_ZN34_INTERNAL_3a9df3a7_4_k_cu_7a616ba66thrust24THRUST_300001_SM_1000_NS12placeholders2_9E:
	.zero		1
	.type		_ZN34_INTERNAL_3a9df3a7_4_k_cu_7a616ba64cuda3std3__419piecewise_constructE,@object
	.size		_ZN34_INTERNAL_3a9df3a7_4_k_cu_7a616ba64cuda3std3__419piecewise_constructE,(_ZN34_INTERNAL_3a9df3a7_4_k_cu_7a616ba64cuda3std6ranges3__45__cpo5cdataE - _ZN34_INTERNAL_3a9df3a7_4_k_cu_7a616ba64cuda3std3__419piecewise_constructE)
_ZN34_INTERNAL_3a9df3a7_4_k_cu_7a616ba64cuda3std3__419piecewise_constructE:
	.zero		1
	.type		_ZN34_INTERNAL_3a9df3a7_4_k_cu_7a616ba64cuda3std6ranges3__45__cpo5cdataE,@object
	.size		_ZN34_INTERNAL_3a9df3a7_4_k_cu_7a616ba64cuda3std6ranges3__45__cpo5cdataE,(_ZN34_INTERNAL_3a9df3a7_4_k_cu_7a616ba66thrust24THRUST_300001_SM_1000_NS12placeholders2_1E - _ZN34_INTERNAL_3a9df3a7_4_k_cu_7a616ba64cuda3std6ranges3__45__cpo5cdataE)
_ZN34_INTERNAL_3a9df3a7_4_k_cu_7a616ba64cuda3std6ranges3__45__cpo5cdataE:
	.zero		1
	.type		_ZN34_INTERNAL_3a9df3a7_4_k_cu_7a616ba66thrust24THRUST_300001_SM_1000_NS12placeholders2_1E,@object
	.size		_ZN34_INTERNAL_3a9df3a7_4_k_cu_7a616ba66thrust24THRUST_300001_SM_1000_NS12placeholders2_1E,(_ZN34_INTERNAL_3a9df3a7_4_k_cu_7a616ba64cuda3std3__45__cpo3endE - _ZN34_INTERNAL_3a9df3a7_4_k_cu_7a616ba66thrust24THRUST_300001_SM_1000_NS12placeholders2_1E)
_ZN34_INTERNAL_3a9df3a7_4_k_cu_7a616ba66thrust24THRUST_300001_SM_1000_NS12placeholders2_1E:
	.zero		1
	.type		_ZN34_INTERNAL_3a9df3a7_4_k_cu_7a616ba64cuda3std3__45__cpo3endE,@object
	.size		_ZN34_INTERNAL_3a9df3a7_4_k_cu_7a616ba64cuda3std3__45__cpo3endE,(_ZN34_INTERNAL_3a9df3a7_4_k_cu_7a616ba64cuda3std6ranges3__45__cpo3endE - _ZN34_INTERNAL_3a9df3a7_4_k_cu_7a616ba64cuda3std3__45__cpo3endE)
_ZN34_INTERNAL_3a9df3a7_4_k_cu_7a616ba64cuda3std3__45__cpo3endE:
	.zero		1
	.type		_ZN34_INTERNAL_3a9df3a7_4_k_cu_7a616ba64cuda3std6ranges3__45__cpo3endE,@object
	.size		_ZN34_INTERNAL_3a9df3a7_4_k_cu_7a616ba64cuda3std6ranges3__45__cpo3endE,(_ZN34_INTERNAL_3a9df3a7_4_k_cu_7a616ba66thrust24THRUST_300001_SM_1000_NS12placeholders2_5E - _ZN34_INTERNAL_3a9df3a7_4_k_cu_7a616ba64cuda3std6ranges3__45__cpo3endE)
_ZN34_INTERNAL_3a9df3a7_4_k_cu_7a616ba64cuda3std6ranges3__45__cpo3endE:
	.zero		1
	.type		_ZN34_INTERNAL_3a9df3a7_4_k_cu_7a616ba66thrust24THRUST_300001_SM_1000_NS12placeholders2_5E,@object
	.size		_ZN34_INTERNAL_3a9df3a7_4_k_cu_7a616ba66thrust24THRUST_300001_SM_1000_NS12placeholders2_5E,(_ZN34_INTERNAL_3a9df3a7_4_k_cu_7a616ba64cuda3std3__45__cpo4rendE - _ZN34_INTERNAL_3a9df3a7_4_k_cu_7a616ba66thrust24THRUST_300001_SM_1000_NS12placeholders2_5E)
_ZN34_INTERNAL_3a9df3a7_4_k_cu_7a616ba66thrust24THRUST_300001_SM_1000_NS12placeholders2_5E:
	.zero		1
	.type		_ZN34_INTERNAL_3a9df3a7_4_k_cu_7a616ba64cuda3std3__45__cpo4rendE,@object
	.size		_ZN34_INTERNAL_3a9df3a7_4_k_cu_7a616ba64cuda3std3__45__cpo4rendE,(_ZN34_INTERNAL_3a9df3a7_4_k_cu_7a616ba64cuda3std6ranges3__45__cpo9iter_swapE - _ZN34_INTERNAL_3a9df3a7_4_k_cu_7a616ba64cuda3std3__45__cpo4rendE)
_ZN34_INTERNAL_3a9df3a7_4_k_cu_7a616ba64cuda3std3__45__cpo4rendE:
	.zero		1
	.type		_ZN34_INTERNAL_3a9df3a7_4_k_cu_7a616ba64cuda3std6ranges3__45__cpo9iter_swapE,@object
	.size		_ZN34_INTERNAL_3a9df3a7_4_k_cu_7a616ba64cuda3std6ranges3__45__cpo9iter_swapE,(_ZN34_INTERNAL_3a9df3a7_4_k_cu_7a616ba64cuda3std3__48unexpectE - _ZN34_INTERNAL_3a9df3a7_4_k_cu_7a616ba64cuda3std6ranges3__45__cpo9iter_swapE)
_ZN34_INTERNAL_3a9df3a7_4_k_cu_7a616ba64cuda3std6ranges3__45__cpo9iter_swapE:
	.zero		1
	.type		_ZN34_INTERNAL_3a9df3a7_4_k_cu_7a616ba64cuda3std3__48unexpectE,@object
	.size		_ZN34_INTERNAL_3a9df3a7_4_k_cu_7a616ba64cuda3std3__48unexpectE,(_ZN34_INTERNAL_3a9df3a7_4_k_cu_7a616ba66thrust24THRUST_300001_SM_1000_NS8cuda_cub3parE - _ZN34_INTERNAL_3a9df3a7_4_k_cu_7a616ba64cuda3std3__48unexpectE)
_ZN34_INTERNAL_3a9df3a7_4_k_cu_7a616ba64cuda3std3__48unexpectE:
	.zero		1
	.type		_ZN34_INTERNAL_3a9df3a7_4_k_cu_7a616ba66thrust24THRUST_300001_SM_1000_NS8cuda_cub3parE,@object
	.size		_ZN34_INTERNAL_3a9df3a7_4_k_cu_7a616ba66thrust24THRUST_300001_SM_1000_NS8cuda_cub3parE,(.L_29 - _ZN34_INTERNAL_3a9df3a7_4_k_cu_7a616ba66thrust24THRUST_300001_SM_1000_NS8cuda_cub3parE)
_ZN34_INTERNAL_3a9df3a7_4_k_cu_7a616ba66thrust24THRUST_300001_SM_1000_NS8cuda_cub3parE:
	.zero		1
.L_29:


//--------------------- .nv.constant0._ZN3cub18CUB_300001_SM_10006detail11EmptyKernelIvEEvv --------------------------
	.section	.nv.constant0._ZN3cub18CUB_300001_SM_10006detail11EmptyKernelIvEEvv,"a",@progbits
	.sectionflags	@""
	.align	4
.nv.constant0._ZN3cub18CUB_300001_SM_10006detail11EmptyKernelIvEEvv:
	.zero		896


//--------------------- .nv.constant0._Z5queuePSt4pairIfiEji --------------------------
	.section	.nv.constant0._Z5queuePSt4pairIfiEji,"a",@progbits
	.sectionflags	@""
	.align	4
.nv.constant0._Z5queuePSt4pairIfiEji:
	.zero		912


//--------------------- .nv.constant0._Z8add_timePSt4pairIfiEjPiii --------------------------
	.section	.nv.constant0._Z8add_timePSt4pairIfiEjPiii,"a",@progbits
	.sectionflags	@""
	.align	4
.nv.constant0._Z8add_timePSt4pairIfiEjPiii:
	.zero		928


//--------------------- .nv.constant0._Z10initializePSt4pairIfiEj --------------------------
	.section	.nv.constant0._Z10initializePSt4pairIfiEj,"a",@progbits
	.sectionflags	@""
	.align	4
.nv.constant0._Z10initializePSt4pairIfiEj:
	.zero		908


//--------------------- SYMBOLS --------------------------

	.type		.nv.reservedSmem.offset0,@object
	.size		.nv.reservedSmem.offset0,0x4
